//
// Generated by NVIDIA NVVM Compiler
//
// Compiler Build ID: CL-36424714
// Cuda compilation tools, release 13.0, V13.0.88
// Based on NVVM 20.0.0
//

.version 9.0
.target sm_100
.address_size 64

	// .globl	_Z11OneDAvgPoolPKfiiiPfm

.visible .entry _Z11OneDAvgPoolPKfiiiPfm(
	.param .u64 .ptr .align 1 _Z11OneDAvgPoolPKfiiiPfm_param_0,
	.param .u32 _Z11OneDAvgPoolPKfiiiPfm_param_1,
	.param .u32 _Z11OneDAvgPoolPKfiiiPfm_param_2,
	.param .u32 _Z11OneDAvgPoolPKfiiiPfm_param_3,
	.param .u64 .ptr .align 1 _Z11OneDAvgPoolPKfiiiPfm_param_4,
	.param .u64 _Z11OneDAvgPoolPKfiiiPfm_param_5
)
{
	.reg .pred 	%p<57>;
	.reg .b32 	%r<87>;
	.reg .b32 	%f<100>;
	.reg .b64 	%rd<67>;

	ld.param.u64 	%rd12, [_Z11OneDAvgPoolPKfiiiPfm_param_0];
	ld.param.u32 	%r51, [_Z11OneDAvgPoolPKfiiiPfm_param_1];
	ld.param.u32 	%r52, [_Z11OneDAvgPoolPKfiiiPfm_param_2];
	ld.param.u32 	%r53, [_Z11OneDAvgPoolPKfiiiPfm_param_3];
	ld.param.u64 	%rd11, [_Z11OneDAvgPoolPKfiiiPfm_param_5];
	cvta.to.global.u64 	%rd1, %rd12;
	mov.u32 	%r54, %ntid.x;
	mov.u32 	%r55, %ctaid.x;
	mov.u32 	%r56, %tid.x;
	mad.lo.s32 	%r57, %r54, %r55, %r56;
	cvt.s64.s32 	%rd2, %r57;
	shl.b32 	%r58, %r53, 1;
	cvt.s64.s32 	%rd13, %r58;
	cvt.s64.s32 	%rd14, %r51;
	sub.s64 	%rd15, %rd13, %rd14;
	add.s64 	%rd3, %rd15, %rd11;
	cvt.s64.s32 	%rd4, %r52;
	or.b64  	%rd16, %rd3, %rd4;
	and.b64  	%rd17, %rd16, -4294967296;
	setp.ne.s64 	%p1, %rd17, 0;
	@%p1 bra 	$L__BB0_2;
	cvt.u32.u64 	%r59, %rd4;
	cvt.u32.u64 	%r60, %rd3;
	div.u32 	%r61, %r60, %r59;
	cvt.u64.u32 	%rd66, %r61;
	bra.uni 	$L__BB0_3;
$L__BB0_2:
	div.u64 	%rd66, %rd3, %rd4;
$L__BB0_3:
	add.s64 	%rd18, %rd66, 1;
	setp.le.u64 	%p2, %rd18, %rd2;
	@%p2 bra 	$L__BB0_47;
	setp.lt.s32 	%p3, %r51, 1;
	mov.f32 	%f99, 0f00000000;
	@%p3 bra 	$L__BB0_46;
	cvt.u32.u64 	%r63, %rd2;
	mul.lo.s32 	%r1, %r52, %r63;
	sub.s32 	%r2, %r1, %r53;
	and.b32  	%r3, %r51, 7;
	setp.lt.u32 	%p4, %r51, 8;
	mov.f32 	%f99, 0f00000000;
	mov.b32 	%r85, 0;
	@%p4 bra 	$L__BB0_24;
	and.b32  	%r85, %r51, 2147483640;
	neg.s32 	%r83, %r85;
	sub.s32 	%r64, %r1, %r53;
	add.s32 	%r82, %r64, 3;
	add.s32 	%r81, %r64, 1;
	add.s32 	%r80, %r64, 2;
	add.s32 	%r79, %r64, 4;
	add.s32 	%r78, %r64, 5;
	add.s32 	%r77, %r64, 6;
	add.s32 	%r76, %r64, 7;
	mov.f32 	%f99, 0f00000000;
	mov.u32 	%r75, %r2;
$L__BB0_7:
	.pragma "nounroll";
	cvt.s64.s32 	%rd8, %r82;
	cvt.s64.s32 	%rd19, %r75;
	add.s32 	%r22, %r82, -3;
	setp.lt.s32 	%p5, %r22, 0;
	setp.le.u64 	%p6, %rd11, %rd19;
	mov.f32 	%f78, 0f00000000;
	or.pred  	%p7, %p5, %p6;
	@%p7 bra 	$L__BB0_9;
	mul.wide.u32 	%rd20, %r22, 4;
	add.s64 	%rd21, %rd1, %rd20;
	ld.global.f32 	%f78, [%rd21];
$L__BB0_9:
	cvt.u32.u64 	%r65, %rd8;
	add.f32 	%f4, %f99, %f78;
	add.s32 	%r23, %r65, -2;
	setp.lt.s32 	%p8, %r23, 0;
	cvt.s64.s32 	%rd22, %r81;
	setp.le.u64 	%p9, %rd11, %rd22;
	mov.f32 	%f79, 0f00000000;
	or.pred  	%p10, %p8, %p9;
	@%p10 bra 	$L__BB0_11;
	mul.wide.u32 	%rd23, %r23, 4;
	add.s64 	%rd24, %rd1, %rd23;
	ld.global.f32 	%f79, [%rd24];
$L__BB0_11:
	add.f32 	%f7, %f4, %f79;
	add.s32 	%r24, %r65, -1;
	setp.lt.s32 	%p11, %r24, 0;
	cvt.s64.s32 	%rd25, %r80;
	setp.le.u64 	%p12, %rd11, %rd25;
	mov.f32 	%f80, 0f00000000;
	or.pred  	%p13, %p11, %p12;
	@%p13 bra 	$L__BB0_13;
	mul.wide.u32 	%rd26, %r24, 4;
	add.s64 	%rd27, %rd1, %rd26;
	ld.global.f32 	%f80, [%rd27];
$L__BB0_13:
	add.f32 	%f10, %f7, %f80;
	add.s32 	%r25, %r65, 4;
	setp.lt.s32 	%p14, %r65, 0;
	setp.le.u64 	%p15, %rd11, %rd8;
	mov.f32 	%f81, 0f00000000;
	or.pred  	%p16, %p14, %p15;
	@%p16 bra 	$L__BB0_15;
	mul.wide.u32 	%rd28, %r65, 4;
	add.s64 	%rd29, %rd1, %rd28;
	ld.global.f32 	%f81, [%rd29];
$L__BB0_15:
	add.f32 	%f13, %f10, %f81;
	add.s32 	%r26, %r65, 1;
	setp.lt.s32 	%p17, %r26, 0;
	cvt.s64.s32 	%rd30, %r79;
	setp.le.u64 	%p18, %rd11, %rd30;
	mov.f32 	%f82, 0f00000000;
	or.pred  	%p19, %p17, %p18;
	@%p19 bra 	$L__BB0_17;
	mul.wide.u32 	%rd31, %r26, 4;
	add.s64 	%rd32, %rd1, %rd31;
	ld.global.f32 	%f82, [%rd32];
$L__BB0_17:
	add.f32 	%f16, %f13, %f82;
	add.s32 	%r27, %r65, 2;
	setp.lt.s32 	%p20, %r27, 0;
	cvt.s64.s32 	%rd33, %r78;
	setp.le.u64 	%p21, %rd11, %rd33;
	mov.f32 	%f83, 0f00000000;
	or.pred  	%p22, %p20, %p21;
	@%p22 bra 	$L__BB0_19;
	mul.wide.u32 	%rd34, %r27, 4;
	add.s64 	%rd35, %rd1, %rd34;
	ld.global.f32 	%f83, [%rd35];
$L__BB0_19:
	add.f32 	%f19, %f16, %f83;
	add.s32 	%r28, %r65, 3;
	setp.lt.s32 	%p23, %r28, 0;
	cvt.s64.s32 	%rd36, %r77;
	setp.le.u64 	%p24, %rd11, %rd36;
	mov.f32 	%f84, 0f00000000;
	or.pred  	%p25, %p23, %p24;
	@%p25 bra 	$L__BB0_21;
	mul.wide.u32 	%rd37, %r28, 4;
	add.s64 	%rd38, %rd1, %rd37;
	ld.global.f32 	%f84, [%rd38];
$L__BB0_21:
	add.f32 	%f22, %f19, %f84;
	setp.lt.s32 	%p26, %r25, 0;
	cvt.s64.s32 	%rd9, %r76;
	setp.le.u64 	%p27, %rd11, %rd9;
	mov.f32 	%f85, 0f00000000;
	or.pred  	%p28, %p26, %p27;
	@%p28 bra 	$L__BB0_23;
	mul.wide.u32 	%rd39, %r25, 4;
	add.s64 	%rd40, %rd1, %rd39;
	ld.global.f32 	%f85, [%rd40];
$L__BB0_23:
	cvt.u32.u64 	%r73, %rd9;
	add.f32 	%f99, %f22, %f85;
	add.s32 	%r83, %r83, 8;
	add.s32 	%r82, %r65, 8;
	add.s32 	%r81, %r81, 8;
	add.s32 	%r80, %r80, 8;
	add.s32 	%r79, %r79, 8;
	add.s32 	%r78, %r78, 8;
	add.s32 	%r77, %r77, 8;
	add.s32 	%r76, %r73, 8;
	add.s32 	%r75, %r75, 8;
	setp.ne.s32 	%p29, %r83, 0;
	@%p29 bra 	$L__BB0_7;
$L__BB0_24:
	setp.eq.s32 	%p30, %r3, 0;
	@%p30 bra 	$L__BB0_46;
	and.b32  	%r39, %r51, 3;
	setp.lt.u32 	%p31, %r3, 4;
	@%p31 bra 	$L__BB0_35;
	add.s32 	%r40, %r2, %r85;
	setp.lt.s32 	%p32, %r40, 0;
	cvt.s64.s32 	%rd41, %r40;
	setp.le.u64 	%p33, %rd11, %rd41;
	mov.f32 	%f88, 0f00000000;
	or.pred  	%p34, %p32, %p33;
	@%p34 bra 	$L__BB0_28;
	mul.wide.u32 	%rd42, %r40, 4;
	add.s64 	%rd43, %rd1, %rd42;
	ld.global.f32 	%f88, [%rd43];
$L__BB0_28:
	add.f32 	%f30, %f99, %f88;
	add.s32 	%r41, %r40, 1;
	setp.lt.s32 	%p35, %r41, 0;
	cvt.s64.s32 	%rd44, %r41;
	setp.le.u64 	%p36, %rd11, %rd44;
	mov.f32 	%f89, 0f00000000;
	or.pred  	%p37, %p35, %p36;
	@%p37 bra 	$L__BB0_30;
	mul.wide.u32 	%rd45, %r41, 4;
	add.s64 	%rd46, %rd1, %rd45;
	ld.global.f32 	%f89, [%rd46];
$L__BB0_30:
	add.f32 	%f33, %f30, %f89;
	add.s32 	%r42, %r40, 2;
	setp.lt.s32 	%p38, %r42, 0;
	cvt.s64.s32 	%rd47, %r42;
	setp.le.u64 	%p39, %rd11, %rd47;
	mov.f32 	%f90, 0f00000000;
	or.pred  	%p40, %p38, %p39;
	@%p40 bra 	$L__BB0_32;
	mul.wide.u32 	%rd48, %r42, 4;
	add.s64 	%rd49, %rd1, %rd48;
	ld.global.f32 	%f90, [%rd49];
$L__BB0_32:
	add.f32 	%f36, %f33, %f90;
	add.s32 	%r43, %r40, 3;
	setp.lt.s32 	%p41, %r43, 0;
	cvt.s64.s32 	%rd50, %r43;
	setp.le.u64 	%p42, %rd11, %rd50;
	mov.f32 	%f91, 0f00000000;
	or.pred  	%p43, %p41, %p42;
	@%p43 bra 	$L__BB0_34;
	mul.wide.u32 	%rd51, %r43, 4;
	add.s64 	%rd52, %rd1, %rd51;
	ld.global.f32 	%f91, [%rd52];
$L__BB0_34:
	add.f32 	%f99, %f36, %f91;
	add.s32 	%r85, %r85, 4;
$L__BB0_35:
	setp.eq.s32 	%p44, %r39, 0;
	@%p44 bra 	$L__BB0_46;
	setp.eq.s32 	%p45, %r39, 1;
	@%p45 bra 	$L__BB0_42;
	add.s32 	%r46, %r2, %r85;
	setp.lt.s32 	%p46, %r46, 0;
	cvt.s64.s32 	%rd53, %r46;
	setp.le.u64 	%p47, %rd11, %rd53;
	mov.f32 	%f94, 0f00000000;
	or.pred  	%p48, %p46, %p47;
	@%p48 bra 	$L__BB0_39;
	mul.wide.u32 	%rd54, %r46, 4;
	add.s64 	%rd55, %rd1, %rd54;
	ld.global.f32 	%f94, [%rd55];
$L__BB0_39:
	add.f32 	%f44, %f99, %f94;
	add.s32 	%r47, %r46, 1;
	setp.lt.s32 	%p49, %r47, 0;
	cvt.s64.s32 	%rd56, %r47;
	setp.le.u64 	%p50, %rd11, %rd56;
	mov.f32 	%f95, 0f00000000;
	or.pred  	%p51, %p49, %p50;
	@%p51 bra 	$L__BB0_41;
	mul.wide.u32 	%rd57, %r47, 4;
	add.s64 	%rd58, %rd1, %rd57;
	ld.global.f32 	%f95, [%rd58];
$L__BB0_41:
	add.f32 	%f99, %f44, %f95;
	add.s32 	%r85, %r85, 2;
$L__BB0_42:
	and.b32  	%r74, %r51, 1;
	setp.eq.b32 	%p52, %r74, 1;
	not.pred 	%p53, %p52;
	@%p53 bra 	$L__BB0_46;
	add.s32 	%r50, %r2, %r85;
	setp.lt.s32 	%p54, %r50, 0;
	cvt.s64.s32 	%rd59, %r50;
	setp.le.u64 	%p55, %rd11, %rd59;
	mov.f32 	%f98, 0f00000000;
	or.pred  	%p56, %p54, %p55;
	@%p56 bra 	$L__BB0_45;
	mul.wide.u32 	%rd60, %r50, 4;
	add.s64 	%rd61, %rd1, %rd60;
	ld.global.f32 	%f98, [%rd61];
$L__BB0_45:
	add.f32 	%f99, %f99, %f98;
$L__BB0_46:
	ld.param.u64 	%rd65, [_Z11OneDAvgPoolPKfiiiPfm_param_4];
	cvt.rn.f32.s32 	%f75, %r51;
	div.rn.f32 	%f76, %f99, %f75;
	cvta.to.global.u64 	%rd62, %rd65;
	shl.b64 	%rd63, %rd2, 2;
	add.s64 	%rd64, %rd62, %rd63;
	st.global.f32 	[%rd64], %f76;
$L__BB0_47:
	ret;

}


// ===== COMPILED SASS (sm_100) =====

	.target	sm_100

	.elftype	@"ET_EXEC"


//--------------------- .note.nv.tkinfo           --------------------------
	.section	.note.nv.tkinfo,"",@"SHT_NOTE"
	.sectionflags	@"SHF_NOTE_NV_TKINFO"
	.tkinfo
        /*0018*/ 	.word	0x00000002
        /*0030*/ 	.string	""
        /*0030*/ 	.string	"ptxas"
        /*0030*/ 	.string	"Cuda compilation tools, release 13.0, V13.0.88"
        /*0030*/ 	.string	"Build cuda_13.0.r13.0/compiler.36424714_0"
        /*0030*/ 	.string	"-arch sm_100 -m 64 "



//--------------------- .note.nv.cuinfo           --------------------------
	.section	.note.nv.cuinfo,"",@"SHT_NOTE"
	.sectionflags	@"SHF_NOTE_NV_CUINFO"
        /*0018*/ 	.short	0x0002
        /*001a*/ 	.short	0x0064
        /*001c*/ 	.short	0x0082
	.zero		2


//--------------------- .nv.info                  --------------------------
	.section	.nv.info,"",@"SHT_CUDA_INFO"
	.align	4


	//----- nvinfo : EIATTR_REGCOUNT
	.align		4
        /*0000*/ 	.byte	0x04, 0x2f
        /*0002*/ 	.short	(.L_1 - .L_0)
	.align		4
.L_0:
        /*0004*/ 	.word	index@(_Z11OneDAvgPoolPKfiiiPfm)
        /*0008*/ 	.word	0x00000020


	//----- nvinfo : EIATTR_FRAME_SIZE
	.align		4
.L_1:
        /*000c*/ 	.byte	0x04, 0x11
        /*000e*/ 	.short	(.L_3 - .L_2)
	.align		4
.L_2:
        /*0010*/ 	.word	index@($__internal_1_$__cuda_sm3x_div_rn_noftz_f32_slowpath)
        /*0014*/ 	.word	0x00000000


	//----- nvinfo : EIATTR_FRAME_SIZE
	.align		4
.L_3:
        /*0018*/ 	.byte	0x04, 0x11
        /*001a*/ 	.short	(.L_5 - .L_4)
	.align		4
.L_4:
        /*001c*/ 	.word	index@($__internal_0_$__cuda_sm20_div_u64)
        /*0020*/ 	.word	0x00000000


	//----- nvinfo : EIATTR_FRAME_SIZE
	.align		4
.L_5:
        /*0024*/ 	.byte	0x04, 0x11
        /*0026*/ 	.short	(.L_7 - .L_6)
	.align		4
.L_6:
        /*0028*/ 	.word	index@(_Z11OneDAvgPoolPKfiiiPfm)
        /*002c*/ 	.word	0x00000000


	//----- nvinfo : EIATTR_MIN_STACK_SIZE
	.align		4
.L_7:
        /*0030*/ 	.byte	0x04, 0x12
        /*0032*/ 	.short	(.L_9 - .L_8)
	.align		4
.L_8:
        /*0034*/ 	.word	index@(_Z11OneDAvgPoolPKfiiiPfm)
        /*0038*/ 	.word	0x00000000
.L_9:


//--------------------- .nv.compat                --------------------------
	.section	.nv.compat,"",@"SHT_CUDA_COMPAT_INFO"
	.align	4
        /*0000*/ 	.byte	0x02, 0x09, 0x00, 0x00, 0x02, 0x02, 0x01, 0x00, 0x02, 0x05, 0x05, 0x00, 0x03, 0x07, 0x01, 0x01
        /*0010*/ 	.byte	0x02, 0x03, 0x00, 0x00, 0x02, 0x06, 0x01, 0x00, 0x04, 0x0b, 0x08, 0x00, 0x01, 0x00, 0x00, 0x00
        /*0020*/ 	.byte	0x00, 0x00, 0x00, 0x00


//--------------------- .nv.info._Z11OneDAvgPoolPKfiiiPfm --------------------------
	.section	.nv.info._Z11OneDAvgPoolPKfiiiPfm,"",@"SHT_CUDA_INFO"
	.sectionflags	@""
	.align	4


	//----- nvinfo : EIATTR_CUDA_API_VERSION
	.align		4
        /*0000*/ 	.byte	0x04, 0x37
        /*0002*/ 	.short	(.L_11 - .L_10)
.L_10:
        /*0004*/ 	.word	0x00000082


	//----- nvinfo : EIATTR_KPARAM_INFO
	.align		4
.L_11:
        /*0008*/ 	.byte	0x04, 0x17
        /*000a*/ 	.short	(.L_13 - .L_12)
.L_12:
        /*000c*/ 	.word	0x00000000
        /*0010*/ 	.short	0x0005
        /*0012*/ 	.short	0x0020
        /*0014*/ 	.byte	0x00, 0xf0, 0x21, 0x00


	//----- nvinfo : EIATTR_KPARAM_INFO
	.align		4
.L_13:
        /*0018*/ 	.byte	0x04, 0x17
        /*001a*/ 	.short	(.L_15 - .L_14)
.L_14:
        /*001c*/ 	.word	0x00000000
        /*0020*/ 	.short	0x0004
        /*0022*/ 	.short	0x0018
        /*0024*/ 	.byte	0x00, 0xf5, 0x21, 0x00


	//----- nvinfo : EIATTR_KPARAM_INFO
	.align		4
.L_15:
        /*0028*/ 	.byte	0x04, 0x17
        /*002a*/ 	.short	(.L_17 - .L_16)
.L_16:
        /*002c*/ 	.word	0x00000000
        /*0030*/ 	.short	0x0003
        /*0032*/ 	.short	0x0010
        /*0034*/ 	.byte	0x00, 0xf0, 0x11, 0x00


	//----- nvinfo : EIATTR_KPARAM_INFO
	.align		4
.L_17:
        /*0038*/ 	.byte	0x04, 0x17
        /*003a*/ 	.short	(.L_19 - .L_18)
.L_18:
        /*003c*/ 	.word	0x00000000
        /*0040*/ 	.short	0x0002
        /*0042*/ 	.short	0x000c
        /*0044*/ 	.byte	0x00, 0xf0, 0x11, 0x00


	//----- nvinfo : EIATTR_KPARAM_INFO
	.align		4
.L_19:
        /*0048*/ 	.byte	0x04, 0x17
        /*004a*/ 	.short	(.L_21 - .L_20)
.L_20:
        /*004c*/ 	.word	0x00000000
        /*0050*/ 	.short	0x0001
        /*0052*/ 	.short	0x0008
        /*0054*/ 	.byte	0x00, 0xf0, 0x11, 0x00


	//----- nvinfo : EIATTR_KPARAM_INFO
	.align		4
.L_21:
        /*0058*/ 	.byte	0x04, 0x17
        /*005a*/ 	.short	(.L_23 - .L_22)
.L_22:
        /*005c*/ 	.word	0x00000000
        /*0060*/ 	.short	0x0000
        /*0062*/ 	.short	0x0000
        /*0064*/ 	.byte	0x00, 0xf5, 0x21, 0x00


	//----- nvinfo : EIATTR_SPARSE_MMA_MASK
	.align		4
.L_23:
        /*0068*/ 	.byte	0x03, 0x50
        /*006a*/ 	.short	0x0000


	//----- nvinfo : EIATTR_MAXREG_COUNT
	.align		4
        /*006c*/ 	.byte	0x03, 0x1b
        /*006e*/ 	.short	0x00ff


	//----- nvinfo : EIATTR_MERCURY_ISA_VERSION
	.align		4
        /*0070*/ 	.byte	0x03, 0x5f
        /*0072*/ 	.short	0x0101


	//----- nvinfo : EIATTR_VRC_CTA_INIT_COUNT
	.align		4
        /*0074*/ 	.byte	0x02, 0x4a
	.zero		1
	.zero		1


	//----- nvinfo : EIATTR_EXIT_INSTR_OFFSETS
	.align		4
        /*0078*/ 	.byte	0x04, 0x1c
        /*007a*/ 	.short	(.L_25 - .L_24)


	//   ....[0]....
.L_24:
        /*007c*/ 	.word	0x000002c0


	//   ....[1]....
        /*0080*/ 	.word	0x000010c0


	//----- nvinfo : EIATTR_CRS_STACK_SIZE
	.align		4
.L_25:
        /*0084*/ 	.byte	0x04, 0x1e
        /*0086*/ 	.short	(.L_27 - .L_26)
.L_26:
        /*0088*/ 	.word	0x00000000


	//----- nvinfo : EIATTR_CBANK_PARAM_SIZE
	.align		4
.L_27:
        /*008c*/ 	.byte	0x03, 0x19
        /*008e*/ 	.short	0x0028


	//----- nvinfo : EIATTR_PARAM_CBANK
	.align		4
        /*0090*/ 	.byte	0x04, 0x0a
        /*0092*/ 	.short	(.L_29 - .L_28)
	.align		4
.L_28:
        /*0094*/ 	.word	index@(.nv.constant0._Z11OneDAvgPoolPKfiiiPfm)
        /*0098*/ 	.short	0x0380
        /*009a*/ 	.short	0x0028


	//----- nvinfo : EIATTR_SW_WAR
	.align		4
.L_29:
        /*009c*/ 	.byte	0x04, 0x36
        /*009e*/ 	.short	(.L_31 - .L_30)
.L_30:
        /*00a0*/ 	.word	0x00000008
.L_31:


//--------------------- .nv.callgraph             --------------------------
	.section	.nv.callgraph,"",@"SHT_CUDA_CALLGRAPH"
	.align	4
	.sectionentsize	8
	.align		4
        /*0000*/ 	.word	0x00000000
	.align		4
        /*0004*/ 	.word	0xffffffff
	.align		4
        /*0008*/ 	.word	0x00000000
	.align		4
        /*000c*/ 	.word	0xfffffffe
	.align		4
        /*0010*/ 	.word	0x00000000
	.align		4
        /*0014*/ 	.word	0xfffffffd
	.align		4
        /*0018*/ 	.word	0x00000000
	.align		4
        /*001c*/ 	.word	0xfffffffc


//--------------------- .text._Z11OneDAvgPoolPKfiiiPfm --------------------------
	.section	.text._Z11OneDAvgPoolPKfiiiPfm,"ax",@progbits
	.align	128
        .global         _Z11OneDAvgPoolPKfiiiPfm
        .type           _Z11OneDAvgPoolPKfiiiPfm,@function
        .size           _Z11OneDAvgPoolPKfiiiPfm,(.L_x_24 - _Z11OneDAvgPoolPKfiiiPfm)
        .other          _Z11OneDAvgPoolPKfiiiPfm,@"STO_CUDA_ENTRY STV_DEFAULT"
_Z11OneDAvgPoolPKfiiiPfm:
.text._Z11OneDAvgPoolPKfiiiPfm:
[----:B------:R-:W-:Y:S01]  /*0000*/  LDC R1, c[0x0][0x37c] ;  /* 0x0000df00ff017b82 */ /* 0x000fe20000000800 */
[----:B------:R-:W0:Y:S07]  /*0010*/  LDCU UR4, c[0x0][0x390] ;  /* 0x00007200ff0477ac */ /* 0x000e2e0008000800 */
[----:B------:R-:W1:Y:S01]  /*0020*/  LDC.64 R6, c[0x0][0x388] ;  /* 0x0000e200ff067b82 */ /* 0x000e620000000a00 */
[----:B------:R-:W2:Y:S01]  /*0030*/  S2R R0, SR_CTAID.X ;  /* 0x0000000000007919 */ /* 0x000ea20000002500 */
[----:B------:R-:W2:Y:S01]  /*0040*/  LDCU UR5, c[0x0][0x360] ;  /* 0x00006c00ff0577ac */ /* 0x000ea20008000800 */
[----:B------:R-:W2:Y:S05]  /*0050*/  S2R R3, SR_TID.X ;  /* 0x0000000000037919 */ /* 0x000eaa0000002100 */
[----:B------:R-:W1:Y:S01]  /*0060*/  LDC.64 R4, c[0x0][0x3a0] ;  /* 0x0000e800ff047b82 */ /* 0x000e620000000a00 */
[----:B0-----:R-:W-:-:S04]  /*0070*/  USHF.L.U32 UR4, UR4, 0x1, URZ ;  /* 0x0000000104047899 */ /* 0x001fc800080006ff */
[----:B------:R-:W-:Y:S02]  /*0080*/  USHF.R.S32.HI UR6, URZ, 0x1f, UR4 ;  /* 0x0000001fff067899 */ /* 0x000fe40008011404 */
[--C-:B-1----:R-:W-:Y:S02]  /*0090*/  IADD3 R2, P0, P1, R4, UR4, -R6.reuse ;  /* 0x0000000404027c10 */ /* 0x102fe4000f91e806 */
[----:B------:R-:W-:Y:S01]  /*00a0*/  SHF.R.S32.HI R6, RZ, 0x1f, R6 ;  /* 0x0000001fff067819 */ /* 0x000fe20000011406 */
[----:B--2---:R-:W-:-:S03]  /*00b0*/  IMAD R0, R0, UR5, R3 ;  /* 0x0000000500007c24 */ /* 0x004fc6000f8e0203 */
[----:B------:R-:W-:Y:S02]  /*00c0*/  IADD3.X R6, PT, PT, R5, UR6, ~R6, P0, P1 ;  /* 0x0000000605067c10 */ /* 0x000fe400087e2c06 */
[----:B------:R-:W-:Y:S02]  /*00d0*/  SHF.R.S32.HI R5, RZ, 0x1f, R7 ;  /* 0x0000001fff057819 */ /* 0x000fe40000011407 */
[----:B------:R-:W-:Y:S02]  /*00e0*/  SHF.R.S32.HI R3, RZ, 0x1f, R0 ;  /* 0x0000001fff037819 */ /* 0x000fe40000011400 */
[----:B------:R-:W-:-:S04]  /*00f0*/  LOP3.LUT R4, R6, R5, RZ, 0xfc, !PT ;  /* 0x0000000506047212 */ /* 0x000fc800078efcff */
[----:B------:R-:W-:-:S13]  /*0100*/  ISETP.NE.U32.AND P0, PT, R4, RZ, PT ;  /* 0x000000ff0400720c */ /* 0x000fda0003f05070 */
[----:B------:R-:W-:Y:S05]  /*0110*/  @P0 BRA `(.L_x_0) ;  /* 0x0000000000500947 */ /* 0x000fea0003800000 */
[----:B------:R-:W0:Y:S01]  /*0120*/  I2F.U32.RP R6, R7 ;  /* 0x0000000700067306 */ /* 0x000e220000209000 */
[----:B------:R-:W-:-:S07]  /*0130*/  ISETP.NE.U32.AND P2, PT, R7, RZ, PT ;  /* 0x000000ff0700720c */ /* 0x000fce0003f45070 */
[----:B0-----:R-:W0:Y:S02]  /*0140*/  MUFU.RCP R6, R6 ;  /* 0x0000000600067308 */ /* 0x001e240000001000 */
[----:B0-----:R-:W-:-:S06]  /*0150*/  VIADD R4, R6, 0xffffffe ;  /* 0x0ffffffe06047836 */ /* 0x001fcc0000000000 */
[----:B------:R0:W1:Y:S02]  /*0160*/  F2I.FTZ.U32.TRUNC.NTZ R5, R4 ;  /* 0x0000000400057305 */ /* 0x000064000021f000 */
[----:B0-----:R-:W-:Y:S02]  /*0170*/  IMAD.MOV.U32 R4, RZ, RZ, RZ ;  /* 0x000000ffff047224 */ /* 0x001fe400078e00ff */
[----:B-1----:R-:W-:-:S04]  /*0180*/  IMAD.MOV R8, RZ, RZ, -R5 ;  /* 0x000000ffff087224 */ /* 0x002fc800078e0a05 */
[----:B------:R-:W-:-:S04]  /*0190*/  IMAD R9, R8, R7, RZ ;  /* 0x0000000708097224 */ /* 0x000fc800078e02ff */
[----:B------:R-:W-:-:S06]  /*01a0*/  IMAD.HI.U32 R5, R5, R9, R4 ;  /* 0x0000000905057227 */ /* 0x000fcc00078e0004 */
[----:B------:R-:W-:-:S04]  /*01b0*/  IMAD.HI.U32 R4, R5, R2, RZ ;  /* 0x0000000205047227 */ /* 0x000fc800078e00ff */
[----:B------:R-:W-:-:S04]  /*01c0*/  IMAD.MOV R5, RZ, RZ, -R4 ;  /* 0x000000ffff057224 */ /* 0x000fc800078e0a04 */
[----:B------:R-:W-:Y:S02]  /*01d0*/  IMAD R2, R7, R5, R2 ;  /* 0x0000000507027224 */ /* 0x000fe400078e0202 */
[----:B------:R-:W-:-:S03]  /*01e0*/  IMAD.MOV.U32 R5, RZ, RZ, RZ ;  /* 0x000000ffff057224 */ /* 0x000fc600078e00ff */
[----:B------:R-:W-:-:S13]  /*01f0*/  ISETP.GE.U32.AND P0, PT, R2, R7, PT ;  /* 0x000000070200720c */ /* 0x000fda0003f06070 */
[----:B------:R-:W-:Y:S02]  /*0200*/  @P0 IMAD.IADD R2, R2, 0x1, -R7 ;  /* 0x0000000102020824 */ /* 0x000fe400078e0a07 */
[----:B------:R-:W-:-:S03]  /*0210*/  @P0 VIADD R4, R4, 0x1 ;  /* 0x0000000104040836 */ /* 0x000fc60000000000 */
[----:B------:R-:W-:-:S13]  /*0220*/  ISETP.GE.U32.AND P1, PT, R2, R7, PT ;  /* 0x000000070200720c */ /* 0x000fda0003f26070 */
[----:B------:R-:W-:Y:S01]  /*0230*/  @P1 VIADD R4, R4, 0x1 ;  /* 0x0000000104041836 */ /* 0x000fe20000000000 */
[----:B------:R-:W-:Y:S01]  /*0240*/  @!P2 LOP3.LUT R4, RZ, R7, RZ, 0x33, !PT ;  /* 0x00000007ff04a212 */ /* 0x000fe200078e33ff */
[----:B------:R-:W-:Y:S06]  /*0250*/  BRA `(.L_x_1) ;  /* 0x0000000000087947 */ /* 0x000fec0003800000 */
.L_x_0:
[----:B------:R-:W-:-:S07]  /*0260*/  MOV R8, 0x280 ;  /* 0x0000028000087802 */ /* 0x000fce0000000f00 */
[----:B------:R-:W-:Y:S05]  /*0270*/  CALL.REL.NOINC `($__internal_0_$__cuda_sm20_div_u64) ;  /* 0x0000000c00947944 */ /* 0x000fea0003c00000 */
.L_x_1:
[----:B------:R-:W-:-:S05]  /*0280*/  IADD3 R7, P0, PT, R4, 0x1, RZ ;  /* 0x0000000104077810 */ /* 0x000fca0007f1e0ff */
[----:B------:R-:W-:Y:S01]  /*0290*/  IMAD.X R4, RZ, RZ, R5, P0 ;  /* 0x000000ffff047224 */ /* 0x000fe200000e0605 */
[----:B------:R-:W-:-:S04]  /*02a0*/  ISETP.GT.U32.AND P0, PT, R7, R0, PT ;  /* 0x000000000700720c */ /* 0x000fc80003f04070 */
[----:B------:R-:W-:-:S13]  /*02b0*/  ISETP.GT.U32.AND.EX P0, PT, R4, R3, PT, P0 ;  /* 0x000000030400720c */ /* 0x000fda0003f04100 */
[----:B------:R-:W-:Y:S05]  /*02c0*/  @!P0 EXIT ;  /* 0x000000000000894d */ /* 0x000fea0003800000 */
[----:B------:R-:W0:Y:S01]  /*02d0*/  LDCU UR5, c[0x0][0x388] ;  /* 0x00007100ff0577ac */ /* 0x000e220008000800 */
[----:B------:R-:W-:Y:S01]  /*02e0*/  IMAD.MOV.U32 R26, RZ, RZ, RZ ;  /* 0x000000ffff1a7224 */ /* 0x000fe200078e00ff */
[----:B------:R-:W1:Y:S01]  /*02f0*/  LDCU.64 UR8, c[0x0][0x358] ;  /* 0x00006b00ff0877ac */ /* 0x000e620008000a00 */
[----:B0-----:R-:W-:-:S09]  /*0300*/  UISETP.GE.AND UP0, UPT, UR5, 0x1, UPT ;  /* 0x000000010500788c */ /* 0x001fd2000bf06270 */
[----:B-1----:R-:W-:Y:S05]  /*0310*/  BRA.U !UP0, `(.L_x_2) ;  /* 0x0000000d081c7547 */ /* 0x002fea000b800000 */
[----:B------:R-:W0:Y:S01]  /*0320*/  LDC R5, c[0x0][0x390] ;  /* 0x0000e400ff057b82 */ /* 0x000e220000000800 */
[----:B------:R-:W0:Y:S01]  /*0330*/  LDCU UR7, c[0x0][0x38c] ;  /* 0x00007180ff0777ac */ /* 0x000e220008000800 */
[----:B------:R-:W-:Y:S01]  /*0340*/  IMAD.MOV.U32 R26, RZ, RZ, RZ ;  /* 0x000000ffff1a7224 */ /* 0x000fe200078e00ff */
[----:B------:R-:W-:Y:S02]  /*0350*/  UISETP.GE.U32.AND UP1, UPT, UR5, 0x8, UPT ;  /* 0x000000080500788c */ /* 0x000fe4000bf26070 */
[----:B------:R-:W-:Y:S01]  /*0360*/  ULOP3.LUT UR6, UR5, 0x7, URZ, 0xc0, !UPT ;  /* 0x0000000705067892 */ /* 0x000fe2000f8ec0ff */
[----:B------:R-:W-:-:S03]  /*0370*/  UMOV UR4, URZ ;  /* 0x000000ff00047c82 */ /* 0x000fc60008000000 */
[----:B------:R-:W-:Y:S01]  /*0380*/  UISETP.NE.AND UP0, UPT, UR6, URZ, UPT ;  /* 0x000000ff0600728c */ /* 0x000fe2000bf05270 */
[----:B0-----:R-:W-:Y:S02]  /*0390*/  IMAD R4, R0, UR7, -R5 ;  /* 0x0000000700047c24 */ /* 0x001fe4000f8e0a05 */
[----:B------:R-:W-:Y:S08]  /*03a0*/  BRA.U !UP1, `(.L_x_3) ;  /* 0x0000000509947547 */ /* 0x000ff0000b800000 */
[----:B------:R-:W-:Y:S01]  /*03b0*/  ULOP3.LUT UR4, UR5, 0x7ffffff8, URZ, 0xc0, !UPT ;  /* 0x7ffffff805047892 */ /* 0x000fe2000f8ec0ff */
[C---:B------:R-:W-:Y:S01]  /*03c0*/  VIADD R5, R4.reuse, 0x3 ;  /* 0x0000000304057836 */ /* 0x040fe20000000000 */
[C---:B------:R-:W-:Y:S01]  /*03d0*/  IADD3 R18, PT, PT, R4.reuse, 0x1, RZ ;  /* 0x0000000104127810 */ /* 0x040fe20007ffe0ff */
[C---:B------:R-:W-:Y:S01]  /*03e0*/  VIADD R2, R4.reuse, 0x2 ;  /* 0x0000000204027836 */ /* 0x040fe20000000000 */
[----:B------:R-:W0:Y:S01]  /*03f0*/  LDCU.64 UR10, c[0x0][0x3a0] ;  /* 0x00007400ff0a77ac */ /* 0x000e220008000a00 */
[C---:B------:R-:W-:Y:S02]  /*0400*/  VIADD R7, R4.reuse, 0x4 ;  /* 0x0000000404077836 */ /* 0x040fe40000000000 */
[C---:B------:R-:W-:Y:S01]  /*0410*/  VIADD R8, R4.reuse, 0x5 ;  /* 0x0000000504087836 */ /* 0x040fe20000000000 */
[----:B------:R-:W-:Y:S01]  /*0420*/  UIADD3 UR5, UPT, UPT, -UR4, URZ, URZ ;  /* 0x000000ff04057290 */ /* 0x000fe2000fffe1ff */
[C---:B------:R-:W-:Y:S02]  /*0430*/  VIADD R9, R4.reuse, 0x6 ;  /* 0x0000000604097836 */ /* 0x040fe40000000000 */
[----:B------:R-:W-:-:S02]  /*0440*/  VIADD R10, R4, 0x7 ;  /* 0x00000007040a7836 */ /* 0x000fc40000000000 */
[----:B------:R-:W-:Y:S02]  /*0450*/  IMAD.MOV.U32 R26, RZ, RZ, RZ ;  /* 0x000000ffff1a7224 */ /* 0x000fe400078e00ff */
[----:B------:R-:W-:-:S07]  /*0460*/  IMAD.MOV.U32 R11, RZ, RZ, R4 ;  /* 0x000000ffff0b7224 */ /* 0x000fce00078e0004 */
.L_x_4:
[----:B0-----:R-:W-:Y:S01]  /*0470*/  ISETP.GE.U32.AND P3, PT, R11, UR10, PT ;  /* 0x0000000a0b007c0c */ /* 0x001fe2000bf66070 */
[C---:B------:R-:W-:Y:S01]  /*0480*/  VIADD R15, R5.reuse, 0xfffffffd ;  /* 0xfffffffd050f7836 */ /* 0x040fe20000000000 */
[----:B------:R-:W-:Y:S01]  /*0490*/  SHF.R.S32.HI R6, RZ, 0x1f, R11 ;  /* 0x0000001fff067819 */ /* 0x000fe2000001140b */
[C---:B------:R-:W-:Y:S01]  /*04a0*/  VIADD R21, R5.reuse, 0xfffffffe ;  /* 0xfffffffe05157836 */ /* 0x040fe20000000000 */
[----:B------:R-:W-:Y:S01]  /*04b0*/  ISETP.GE.U32.AND P4, PT, R18, UR10, PT ;  /* 0x0000000a12007c0c */ /* 0x000fe2000bf86070 */
[----:B------:R-:W-:Y:S01]  /*04c0*/  VIADD R19, R5, 0xffffffff ;  /* 0xffffffff05137836 */ /* 0x000fe20000000000 */
[----:B------:R-:W-:Y:S02]  /*04d0*/  ISETP.GE.U32.AND.EX P3, PT, R6, UR11, PT, P3 ;  /* 0x0000000b06007c0c */ /* 0x000fe4000bf66130 */
[----:B------:R-:W-:Y:S02]  /*04e0*/  CS2R R24, SRZ ;  /* 0x0000000000187805 */ /* 0x000fe4000001ff00 */
[----:B------:R-:W-:-:S02]  /*04f0*/  SHF.R.S32.HI R6, RZ, 0x1f, R18 ;  /* 0x0000001fff067819 */ /* 0x000fc40000011412 */
[----:B------:R-:W-:Y:S02]  /*0500*/  ISETP.LT.OR P3, PT, R15, RZ, P3 ;  /* 0x000000ff0f00720c */ /* 0x000fe40001f61670 */
[----:B------:R-:W-:Y:S02]  /*0510*/  ISETP.GE.U32.AND.EX P4, PT, R6, UR11, PT, P4 ;  /* 0x0000000b06007c0c */ /* 0x000fe4000bf86140 */
[----:B------:R-:W-:Y:S02]  /*0520*/  ISETP.GE.U32.AND P1, PT, R2, UR10, PT ;  /* 0x0000000a02007c0c */ /* 0x000fe4000bf26070 */
[----:B------:R-:W-:Y:S02]  /*0530*/  SHF.R.S32.HI R6, RZ, 0x1f, R2 ;  /* 0x0000001fff067819 */ /* 0x000fe40000011402 */
[----:B------:R-:W-:Y:S02]  /*0540*/  ISETP.LT.OR P4, PT, R21, RZ, P4 ;  /* 0x000000ff1500720c */ /* 0x000fe40002781670 */
[----:B------:R-:W-:-:S02]  /*0550*/  ISETP.GE.U32.AND.EX P1, PT, R6, UR11, PT, P1 ;  /* 0x0000000b06007c0c */ /* 0x000fc4000bf26110 */
[----:B------:R-:W-:Y:S01]  /*0560*/  ISETP.GE.U32.AND P2, PT, R7, UR10, PT ;  /* 0x0000000a07007c0c */ /* 0x000fe2000bf46070 */
[----:B------:R-:W0:Y:S01]  /*0570*/  @!P3 LDC.64 R22, c[0x0][0x380] ;  /* 0x0000e000ff16bb82 */ /* 0x000e220000000a00 */
[----:B------:R-:W-:Y:S02]  /*0580*/  ISETP.LT.OR P1, PT, R19, RZ, P1 ;  /* 0x000000ff1300720c */ /* 0x000fe40000f21670 */
[----:B------:R-:W-:Y:S02]  /*0590*/  SHF.R.S32.HI R6, RZ, 0x1f, R7 ;  /* 0x0000001fff067819 */ /* 0x000fe40000011407 */
[----:B------:R-:W-:Y:S02]  /*05a0*/  ISETP.GE.U32.AND P0, PT, R5, UR10, PT ;  /* 0x0000000a05007c0c */ /* 0x000fe4000bf06070 */
[----:B------:R-:W-:Y:S01]  /*05b0*/  ISETP.GE.U32.AND.EX P2, PT, R6, UR11, PT, P2 ;  /* 0x0000000b06007c0c */ /* 0x000fe2000bf46120 */
[----:B------:R-:W1:Y:S01]  /*05c0*/  @!P4 LDC.64 R12, c[0x0][0x380] ;  /* 0x0000e000ff0ccb82 */ /* 0x000e620000000a00 */
[----:B------:R-:W-:-:S02]  /*05d0*/  SHF.R.S32.HI R6, RZ, 0x1f, R5 ;  /* 0x0000001fff067819 */ /* 0x000fc40000011405 */
[C---:B------:R-:W-:Y:S02]  /*05e0*/  IADD3 R29, PT, PT, R5.reuse, 0x1, RZ ;  /* 0x00000001051d7810 */ /* 0x040fe40007ffe0ff */
[----:B------:R-:W-:Y:S02]  /*05f0*/  ISETP.GE.U32.AND.EX P0, PT, R6, UR11, PT, P0 ;  /* 0x0000000b06007c0c */ /* 0x000fe4000bf06100 */
[----:B------:R-:W-:Y:S01]  /*0600*/  ISETP.GE.U32.AND P5, PT, R8, UR10, PT ;  /* 0x0000000a08007c0c */ /* 0x000fe2000bfa6070 */
[----:B------:R-:W2:Y:S01]  /*0610*/  @!P1 LDC.64 R16, c[0x0][0x380] ;  /* 0x0000e000ff109b82 */ /* 0x000ea20000000a00 */
[C---:B------:R-:W-:Y:S02]  /*0620*/  ISETP.LT.OR P0, PT, R5.reuse, RZ, P0 ;  /* 0x000000ff0500720c */ /* 0x040fe40000701670 */
[----:B------:R-:W-:Y:S01]  /*0630*/  SHF.R.S32.HI R6, RZ, 0x1f, R8 ;  /* 0x0000001fff067819 */ /* 0x000fe20000011408 */
[----:B------:R-:W-:Y:S01]  /*0640*/  VIADD R27, R5, 0x3 ;  /* 0x00000003051b7836 */ /* 0x000fe20000000000 */
[----:B------:R-:W-:Y:S01]  /*0650*/  ISETP.LT.OR P2, PT, R29, RZ, P2 ;  /* 0x000000ff1d00720c */ /* 0x000fe20001741670 */
[----:B0-----:R-:W-:Y:S01]  /*0660*/  @!P3 IMAD.WIDE.U32 R22, R15, 0x4, R22 ;  /* 0x000000040f16b825 */ /* 0x001fe200078e0016 */
[----:B------:R-:W-:-:S07]  /*0670*/  ISETP.GE.U32.AND.EX P5, PT, R6, UR11, PT, P5 ;  /* 0x0000000b06007c0c */ /* 0x000fce000bfa6150 */
[----:B------:R-:W0:Y:S01]  /*0680*/  @!P0 LDC.64 R14, c[0x0][0x380] ;  /* 0x0000e000ff0e8b82 */ /* 0x000e220000000a00 */
[----:B------:R3:W4:Y:S01]  /*0690*/  @!P3 LDG.E R25, desc[UR8][R22.64] ;  /* 0x000000081619b981 */ /* 0x000722000c1e1900 */
[----:B-1----:R-:W-:Y:S01]  /*06a0*/  @!P4 IMAD.WIDE.U32 R12, R21, 0x4, R12 ;  /* 0x00000004150cc825 */ /* 0x002fe200078e000c */
[----:B------:R-:W-:Y:S02]  /*06b0*/  ISETP.GE.U32.AND P3, PT, R9, UR10, PT ;  /* 0x0000000a09007c0c */ /* 0x000fe4000bf66070 */
[----:B------:R-:W-:Y:S02]  /*06c0*/  SHF.R.S32.HI R6, RZ, 0x1f, R9 ;  /* 0x0000001fff067819 */ /* 0x000fe40000011409 */
[----:B------:R1:W5:Y:S01]  /*06d0*/  @!P4 LDG.E R24, desc[UR8][R12.64] ;  /* 0x000000080c18c981 */ /* 0x000362000c1e1900 */
[----:B--2---:R-:W-:Y:S01]  /*06e0*/  @!P1 IMAD.WIDE.U32 R16, R19, 0x4, R16 ;  /* 0x0000000413109825 */ /* 0x004fe200078e0010 */
[----:B---3--:R-:W-:Y:S01]  /*06f0*/  SHF.R.S32.HI R22, RZ, 0x1f, R10 ;  /* 0x0000001fff167819 */ /* 0x008fe2000001140a */
[----:B------:R-:W2:Y:S02]  /*0700*/  @!P2 LDC.64 R20, c[0x0][0x380] ;  /* 0x0000e000ff14ab82 */ /* 0x000ea40000000a00 */
[----:B------:R-:W-:Y:S01]  /*0710*/  VIADD R19, R5, 0x2 ;  /* 0x0000000205137836 */ /* 0x000fe20000000000 */
[----:B------:R-:W-:-:S02]  /*0720*/  ISETP.GE.U32.AND P4, PT, R10, UR10, PT ;  /* 0x0000000a0a007c0c */ /* 0x000fc4000bf86070 */
[----:B------:R-:W-:Y:S02]  /*0730*/  ISETP.GE.U32.AND.EX P3, PT, R6, UR11, PT, P3 ;  /* 0x0000000b06007c0c */ /* 0x000fe4000bf66130 */
[----:B------:R-:W-:Y:S01]  /*0740*/  ISETP.LT.OR P5, PT, R19, RZ, P5 ;  /* 0x000000ff1300720c */ /* 0x000fe20002fa1670 */
[----:B------:R-:W-:Y:S01]  /*0750*/  VIADD R6, R5, 0x4 ;  /* 0x0000000405067836 */ /* 0x000fe20000000000 */
[----:B------:R-:W-:Y:S02]  /*0760*/  ISETP.GE.U32.AND.EX P4, PT, R22, UR11, PT, P4 ;  /* 0x0000000b16007c0c */ /* 0x000fe4000bf86140 */
[----:B------:R-:W-:Y:S02]  /*0770*/  ISETP.LT.OR P3, PT, R27, RZ, P3 ;  /* 0x000000ff1b00720c */ /* 0x000fe40001f61670 */
[----:B------:R-:W-:Y:S01]  /*0780*/  ISETP.LT.OR P4, PT, R6, RZ, P4 ;  /* 0x000000ff0600720c */ /* 0x000fe20002781670 */
[----:B------:R-:W-:Y:S02]  /*0790*/  IMAD.MOV.U32 R22, RZ, RZ, RZ ;  /* 0x000000ffff167224 */ /* 0x000fe400078e00ff */
[----:B0-----:R-:W-:-:S04]  /*07a0*/  @!P0 IMAD.WIDE.U32 R14, R5, 0x4, R14 ;  /* 0x00000004050e8825 */ /* 0x001fc800078e000e */
[----:B-1----:R-:W0:Y:S01]  /*07b0*/  @!P5 LDC.64 R12, c[0x0][0x380] ;  /* 0x0000e000ff0cdb82 */ /* 0x002e220000000a00 */
[----:B------:R-:W-:Y:S01]  /*07c0*/  IMAD.MOV.U32 R23, RZ, RZ, RZ ;  /* 0x000000ffff177224 */ /* 0x000fe200078e00ff */
[----:B------:R1:W3:Y:S05]  /*07d0*/  @!P0 LDG.E R22, desc[UR8][R14.64] ;  /* 0x000000080e168981 */ /* 0x0002ea000c1e1900 */
[----:B------:R2:W3:Y:S01]  /*07e0*/  @!P1 LDG.E R23, desc[UR8][R16.64] ;  /* 0x0000000810179981 */ /* 0x0004e2000c1e1900 */
[----:B-1----:R-:W1:Y:S08]  /*07f0*/  @!P3 LDC.64 R14, c[0x0][0x380] ;  /* 0x0000e000ff0ebb82 */ /* 0x002e700000000a00 */
[----:B--2---:R-:W2:Y:S01]  /*0800*/  @!P4 LDC.64 R16, c[0x0][0x380] ;  /* 0x0000e000ff10cb82 */ /* 0x004ea20000000a00 */
[----:B------:R-:W-:-:S02]  /*0810*/  IMAD.MOV.U32 R28, RZ, RZ, RZ ;  /* 0x000000ffff1c7224 */ /* 0x000fc400078e00ff */
[----:B------:R-:W-:-:S04]  /*0820*/  @!P2 IMAD.WIDE.U32 R20, R29, 0x4, R20 ;  /* 0x000000041d14a825 */ /* 0x000fc800078e0014 */
[----:B0-----:R-:W-:Y:S01]  /*0830*/  @!P5 IMAD.WIDE.U32 R12, R19, 0x4, R12 ;  /* 0x00000004130cd825 */ /* 0x001fe200078e000c */
[----:B------:R-:W3:Y:S03]  /*0840*/  @!P2 LDG.E R28, desc[UR8][R20.64] ;  /* 0x00000008141ca981 */ /* 0x000ee6000c1e1900 */
[----:B------:R-:W-:Y:S02]  /*0850*/  IMAD.MOV.U32 R19, RZ, RZ, RZ ;  /* 0x000000ffff137224 */ /* 0x000fe400078e00ff */
[----:B-1----:R-:W-:-:S04]  /*0860*/  @!P3 IMAD.WIDE.U32 R14, R27, 0x4, R14 ;  /* 0x000000041b0eb825 */ /* 0x002fc800078e000e */
[----:B------:R-:W3:Y:S01]  /*0870*/  @!P5 LDG.E R19, desc[UR8][R12.64] ;  /* 0x000000080c13d981 */ /* 0x000ee2000c1e1900 */
[----:B------:R-:W-:Y:S02]  /*0880*/  IMAD.MOV.U32 R27, RZ, RZ, RZ ;  /* 0x000000ffff1b7224 */ /* 0x000fe400078e00ff */
[----:B--2---:R-:W-:-:S04]  /*0890*/  @!P4 IMAD.WIDE.U32 R16, R6, 0x4, R16 ;  /* 0x000000040610c825 */ /* 0x004fc800078e0010 */
[----:B------:R-:W2:Y:S01]  /*08a0*/  @!P3 LDG.E R27, desc[UR8][R14.64] ;  /* 0x000000080e1bb981 */ /* 0x000ea2000c1e1900 */
[----:B------:R-:W-:-:S06]  /*08b0*/  IMAD.MOV.U32 R6, RZ, RZ, RZ ;  /* 0x000000ffff067224 */ /* 0x000fcc00078e00ff */
[----:B------:R-:W2:Y:S01]  /*08c0*/  @!P4 LDG.E R6, desc[UR8][R16.64] ;  /* 0x000000081006c981 */ /* 0x000ea2000c1e1900 */
[----:B------:R-:W-:-:S04]  /*08d0*/  UIADD3 UR5, UPT, UPT, UR5, 0x8, URZ ;  /* 0x0000000805057890 */ /* 0x000fc8000fffe0ff */
[----:B------:R-:W-:Y:S01]  /*08e0*/  UISETP.NE.AND UP1, UPT, UR5, URZ, UPT ;  /* 0x000000ff0500728c */ /* 0x000fe2000bf25270 */
[----:B------:R-:W-:Y:S01]  /*08f0*/  VIADD R18, R18, 0x8 ;  /* 0x0000000812127836 */ /* 0x000fe20000000000 */
[----:B------:R-:W-:Y:S01]  /*0900*/  IADD3 R2, PT, PT, R2, 0x8, RZ ;  /* 0x0000000802027810 */ /* 0x000fe20007ffe0ff */
[----:B------:R-:W-:Y:S02]  /*0910*/  VIADD R7, R7, 0x8 ;  /* 0x0000000807077836 */ /* 0x000fe40000000000 */
[----:B------:R-:W-:Y:S02]  /*0920*/  VIADD R8, R8, 0x8 ;  /* 0x0000000808087836 */ /* 0x000fe40000000000 */
[----:B------:R-:W-:Y:S02]  /*0930*/  VIADD R9, R9, 0x8 ;  /* 0x0000000809097836 */ /* 0x000fe40000000000 */
[----:B------:R-:W-:Y:S02]  /*0940*/  VIADD R10, R10, 0x8 ;  /* 0x000000080a0a7836 */ /* 0x000fe40000000000 */
[----:B------:R-:W-:-:S02]  /*0950*/  VIADD R11, R11, 0x8 ;  /* 0x000000080b0b7836 */ /* 0x000fc40000000000 */
[----:B------:R-:W-:Y:S02]  /*0960*/  VIADD R5, R5, 0x8 ;  /* 0x0000000805057836 */ /* 0x000fe40000000000 */
[----:B----4-:R-:W-:-:S04]  /*0970*/  FADD R25, R25, R26 ;  /* 0x0000001a19197221 */ /* 0x010fc80000000000 */
[----:B-----5:R-:W-:-:S04]  /*0980*/  FADD R24, R25, R24 ;  /* 0x0000001819187221 */ /* 0x020fc80000000000 */
[----:B---3--:R-:W-:-:S04]  /*0990*/  FADD R23, R24, R23 ;  /* 0x0000001718177221 */ /* 0x008fc80000000000 */
[----:B------:R-:W-:-:S04]  /*09a0*/  FADD R23, R23, R22 ;  /* 0x0000001617177221 */ /* 0x000fc80000000000 */
[----:B------:R-:W-:-:S04]  /*09b0*/  FADD R28, R23, R28 ;  /* 0x0000001c171c7221 */ /* 0x000fc80000000000 */
[----:B------:R-:W-:-:S04]  /*09c0*/  FADD R28, R28, R19 ;  /* 0x000000131c1c7221 */ /* 0x000fc80000000000 */
[----:B--2---:R-:W-:-:S04]  /*09d0*/  FADD R27, R28, R27 ;  /* 0x0000001b1c1b7221 */ /* 0x004fc80000000000 */
[----:B------:R-:W-:Y:S01]  /*09e0*/  FADD R26, R27, R6 ;  /* 0x000000061b1a7221 */ /* 0x000fe20000000000 */
[----:B------:R-:W-:Y:S06]  /*09f0*/  BRA.U UP1, `(.L_x_4) ;  /* 0xfffffff9019c7547 */ /* 0x000fec000b83ffff */
.L_x_3:
[----:B------:R-:W-:Y:S05]  /*0a00*/  BRA.U !UP0, `(.L_x_2) ;  /* 0x0000000508607547 */ /* 0x000fea000b800000 */
[----:B------:R-:W0:Y:S01]  /*0a10*/  LDCU UR5, c[0x0][0x388] ;  /* 0x00007100ff0577ac */ /* 0x000e220008000800 */
[----:B------:R-:W-:Y:S02]  /*0a20*/  UISETP.GE.U32.AND UP0, UPT, UR6, 0x4, UPT ;  /* 0x000000040600788c */ /* 0x000fe4000bf06070 */
[----:B0-----:R-:W-:-:S04]  /*0a30*/  ULOP3.LUT UR7, UR5, 0x3, URZ, 0xc0, !UPT ;  /* 0x0000000305077892 */ /* 0x001fc8000f8ec0ff */
[----:B------:R-:W-:-:S03]  /*0a40*/  UISETP.NE.AND UP1, UPT, UR7, URZ, UPT ;  /* 0x000000ff0700728c */ /* 0x000fc6000bf25270 */
[----:B------:R-:W-:Y:S08]  /*0a50*/  BRA.U !UP0, `(.L_x_5) ;  /* 0x0000000108a47547 */ /* 0x000ff0000b800000 */
[----:B------:R-:W0:Y:S01]  /*0a60*/  LDCU.64 UR10, c[0x0][0x3a0] ;  /* 0x00007400ff0a77ac */ /* 0x000e220008000a00 */
[----:B------:R-:W-:-:S04]  /*0a70*/  VIADD R5, R4, UR4 ;  /* 0x0000000404057c36 */ /* 0x000fc80008000000 */
[C---:B------:R-:W-:Y:S01]  /*0a80*/  VIADD R15, R5.reuse, 0x1 ;  /* 0x00000001050f7836 */ /* 0x040fe20000000000 */
[----:B------:R-:W-:Y:S01]  /*0a90*/  SHF.R.S32.HI R2, RZ, 0x1f, R5 ;  /* 0x0000001fff027819 */ /* 0x000fe20000011405 */
[C---:B------:R-:W-:Y:S02]  /*0aa0*/  VIADD R17, R5.reuse, 0x2 ;  /* 0x0000000205117836 */ /* 0x040fe40000000000 */
[----:B------:R-:W-:-:S03]  /*0ab0*/  VIADD R19, R5, 0x3 ;  /* 0x0000000305137836 */ /* 0x000fc60000000000 */
[----:B------:R-:W-:Y:S02]  /*0ac0*/  SHF.R.S32.HI R6, RZ, 0x1f, R17 ;  /* 0x0000001fff067819 */ /* 0x000fe40000011411 */
[----:B0-----:R-:W-:Y:S02]  /*0ad0*/  ISETP.GE.U32.AND P0, PT, R5, UR10, PT ;  /* 0x0000000a05007c0c */ /* 0x001fe4000bf06070 */
[----:B------:R-:W-:Y:S02]  /*0ae0*/  ISETP.GE.U32.AND P1, PT, R15, UR10, PT ;  /* 0x0000000a0f007c0c */ /* 0x000fe4000bf26070 */
[----:B------:R-:W-:Y:S02]  /*0af0*/  ISETP.GE.U32.AND.EX P0, PT, R2, UR11, PT, P0 ;  /* 0x0000000b02007c0c */ /* 0x000fe4000bf06100 */
[----:B------:R-:W-:Y:S02]  /*0b00*/  SHF.R.S32.HI R2, RZ, 0x1f, R15 ;  /* 0x0000001fff027819 */ /* 0x000fe4000001140f */
[----:B------:R-:W-:-:S02]  /*0b10*/  ISETP.LT.OR P0, PT, R5, RZ, P0 ;  /* 0x000000ff0500720c */ /* 0x000fc40000701670 */
[----:B------:R-:W-:Y:S02]  /*0b20*/  ISETP.GE.U32.AND P2, PT, R17, UR10, PT ;  /* 0x0000000a11007c0c */ /* 0x000fe4000bf46070 */
[----:B------:R-:W-:Y:S02]  /*0b30*/  ISETP.GE.U32.AND.EX P1, PT, R2, UR11, PT, P1 ;  /* 0x0000000b02007c0c */ /* 0x000fe4000bf26110 */
[----:B------:R-:W-:Y:S02]  /*0b40*/  ISETP.GE.U32.AND.EX P2, PT, R6, UR11, PT, P2 ;  /* 0x0000000b06007c0c */ /* 0x000fe4000bf46120 */
[----:B------:R-:W-:Y:S02]  /*0b50*/  ISETP.GE.U32.AND P3, PT, R19, UR10, PT ;  /* 0x0000000a13007c0c */ /* 0x000fe4000bf66070 */
[----:B------:R-:W-:Y:S02]  /*0b60*/  SHF.R.S32.HI R2, RZ, 0x1f, R19 ;  /* 0x0000001fff027819 */ /* 0x000fe40000011413 */
[----:B------:R-:W-:Y:S01]  /*0b70*/  ISETP.LT.OR P1, PT, R15, RZ, P1 ;  /* 0x000000ff0f00720c */ /* 0x000fe20000f21670 */
[----:B------:R-:W0:Y:S01]  /*0b80*/  @!P0 LDC.64 R10, c[0x0][0x380] ;  /* 0x0000e000ff0a8b82 */ /* 0x000e220000000a00 */
[----:B------:R-:W-:Y:S01]  /*0b90*/  ISETP.GE.U32.AND.EX P3, PT, R2, UR11, PT, P3 ;  /* 0x0000000b02007c0c */ /* 0x000fe2000bf66130 */
[----:B------:R-:W-:Y:S01]  /*0ba0*/  IMAD.MOV.U32 R2, RZ, RZ, RZ ;  /* 0x000000ffff027224 */ /* 0x000fe200078e00ff */
[----:B------:R-:W-:-:S02]  /*0bb0*/  ISETP.LT.OR P2, PT, R17, RZ, P2 ;  /* 0x000000ff1100720c */ /* 0x000fc40001741670 */
[----:B------:R-:W-:-:S07]  /*0bc0*/  ISETP.LT.OR P3, PT, R19, RZ, P3 ;  /* 0x000000ff1300720c */ /* 0x000fce0001f61670 */
[----:B------:R-:W1:Y:S08]  /*0bd0*/  @!P1 LDC.64 R12, c[0x0][0x380] ;  /* 0x0000e000ff0c9b82 */ /* 0x000e700000000a00 */
[----:B------:R-:W2:Y:S01]  /*0be0*/  @!P2 LDC.64 R8, c[0x0][0x380] ;  /* 0x0000e000ff08ab82 */ /* 0x000ea20000000a00 */
[----:B0-----:R-:W-:-:S04]  /*0bf0*/  @!P0 IMAD.WIDE.U32 R10, R5, 0x4, R10 ;  /* 0x00000004050a8825 */ /* 0x001fc800078e000a */
[----:B------:R-:W-:-:S03]  /*0c00*/  HFMA2 R5, -RZ, RZ, 0, 0 ;  /* 0x00000000ff057431 */ /* 0x000fc600000001ff */
[----:B------:R-:W0:Y:S03]  /*0c10*/  @!P3 LDC.64 R6, c[0x0][0x380] ;  /* 0x0000e000ff06bb82 */ /* 0x000e260000000a00 */
[----:B------:R-:W3:Y:S01]  /*0c20*/  @!P0 LDG.E R5, desc[UR8][R10.64] ;  /* 0x000000080a058981 */ /* 0x000ee2000c1e1900 */
[----:B-1----:R-:W-:Y:S01]  /*0c30*/  @!P1 IMAD.WIDE.U32 R12, R15, 0x4, R12 ;  /* 0x000000040f0c9825 */ /* 0x002fe200078e000c */
[----:B------:R-:W-:-:S04]  /*0c40*/  CS2R R14, SRZ ;  /* 0x00000000000e7805 */ /* 0x000fc8000001ff00 */
[----:B------:R-:W4:Y:S01]  /*0c50*/  @!P1 LDG.E R2, desc[UR8][R12.64] ;  /* 0x000000080c029981 */ /* 0x000f22000c1e1900 */
[----:B--2---:R-:W-:-:S05]  /*0c60*/  @!P2 IMAD.WIDE.U32 R8, R17, 0x4, R8 ;  /* 0x000000041108a825 */ /* 0x004fca00078e0008 */
[----:B------:R-:W2:Y:S01]  /*0c70*/  @!P2 LDG.E R14, desc[UR8][R8.64] ;  /* 0x00000008080ea981 */ /* 0x000ea2000c1e1900 */
[----:B0-----:R-:W-:-:S05]  /*0c80*/  @!P3 IMAD.WIDE.U32 R6, R19, 0x4, R6 ;  /* 0x000000041306b825 */ /* 0x001fca00078e0006 */
[----:B------:R-:W5:Y:S01]  /*0c90*/  @!P3 LDG.E R15, desc[UR8][R6.64] ;  /* 0x00000008060fb981 */ /* 0x000f62000c1e1900 */
[----:B------:R-:W-:Y:S01]  /*0ca0*/  UIADD3 UR4, UPT, UPT, UR4, 0x4, URZ ;  /* 0x0000000404047890 */ /* 0x000fe2000fffe0ff */
[----:B---3--:R-:W-:-:S04]  /*0cb0*/  FADD R5, R26, R5 ;  /* 0x000000051a057221 */ /* 0x008fc80000000000 */
[----:B----4-:R-:W-:-:S04]  /*0cc0*/  FADD R5, R5, R2 ;  /* 0x0000000205057221 */ /* 0x010fc80000000000 */
[----:B--2---:R-:W-:-:S04]  /*0cd0*/  FADD R14, R5, R14 ;  /* 0x0000000e050e7221 */ /* 0x004fc80000000000 */
[----:B-----5:R-:W-:-:S07]  /*0ce0*/  FADD R26, R14, R15 ;  /* 0x0000000f0e1a7221 */ /* 0x020fce0000000000 */
.L_x_5:
[----:B------:R-:W-:Y:S05]  /*0cf0*/  BRA.U !UP1, `(.L_x_2) ;  /* 0x0000000109a47547 */ /* 0x000fea000b800000 */
[----:B------:R-:W-:Y:S02]  /*0d00*/  UISETP.NE.AND UP0, UPT, UR7, 0x1, UPT ;  /* 0x000000010700788c */ /* 0x000fe4000bf05270 */
[----:B------:R-:W-:-:S04]  /*0d10*/  ULOP3.LUT UR5, UR5, 0x1, URZ, 0xc0, !UPT ;  /* 0x0000000105057892 */ /* 0x000fc8000f8ec0ff */
[----:B------:R-:W-:-:S03]  /*0d20*/  UISETP.NE.U32.AND UP1, UPT, UR5, 0x1, UPT ;  /* 0x000000010500788c */ /* 0x000fc6000bf25070 */
[----:B------:R-:W-:Y:S08]  /*0d30*/  BRA.U !UP0, `(.L_x_6) ;  /* 0x0000000108587547 */ /* 0x000ff0000b800000 */
[----:B------:R-:W0:Y:S01]  /*0d40*/  LDCU.64 UR6, c[0x0][0x3a0] ;  /* 0x00007400ff0677ac */ /* 0x000e220008000a00 */
[----:B------:R-:W-:-:S04]  /*0d50*/  VIADD R13, R4, UR4 ;  /* 0x00000004040d7c36 */ /* 0x000fc80008000000 */
[----:B------:R-:W-:Y:S01]  /*0d60*/  VIADD R11, R13, 0x1 ;  /* 0x000000010d0b7836 */ /* 0x000fe20000000000 */
[----:B------:R-:W-:-:S04]  /*0d70*/  SHF.R.S32.HI R2, RZ, 0x1f, R13 ;  /* 0x0000001fff027819 */ /* 0x000fc8000001140d */
[----:B------:R-:W-:Y:S02]  /*0d80*/  SHF.R.S32.HI R5, RZ, 0x1f, R11 ;  /* 0x0000001fff057819 */ /* 0x000fe4000001140b */
[----:B0-----:R-:W-:Y:S02]  /*0d90*/  ISETP.GE.U32.AND P0, PT, R13, UR6, PT ;  /* 0x000000060d007c0c */ /* 0x001fe4000bf06070 */
[----:B------:R-:W-:Y:S02]  /*0da0*/  ISETP.GE.U32.AND P1, PT, R11, UR6, PT ;  /* 0x000000060b007c0c */ /* 0x000fe4000bf26070 */
[----:B------:R-:W-:Y:S01]  /*0db0*/  ISETP.GE.U32.AND.EX P0, PT, R2, UR7, PT, P0 ;  /* 0x0000000702007c0c */ /* 0x000fe2000bf06100 */
[----:B------:R-:W-:Y:S01]  /*0dc0*/  IMAD.MOV.U32 R2, RZ, RZ, RZ ;  /* 0x000000ffff027224 */ /* 0x000fe200078e00ff */
[----:B------:R-:W-:Y:S01]  /*0dd0*/  ISETP.GE.U32.AND.EX P1, PT, R5, UR7, PT, P1 ;  /* 0x0000000705007c0c */ /* 0x000fe2000bf26110 */
[----:B------:R-:W-:Y:S01]  /*0de0*/  IMAD.MOV.U32 R5, RZ, RZ, RZ ;  /* 0x000000ffff057224 */ /* 0x000fe200078e00ff */
[----:B------:R-:W-:-:S02]  /*0df0*/  ISETP.LT.OR P0, PT, R13, RZ, P0 ;  /* 0x000000ff0d00720c */ /* 0x000fc40000701670 */
[----:B------:R-:W-:-:S11]  /*0e00*/  ISETP.LT.OR P1, PT, R11, RZ, P1 ;  /* 0x000000ff0b00720c */ /* 0x000fd60000f21670 */
[----:B------:R-:W0:Y:S08]  /*0e10*/  @!P0 LDC.64 R6, c[0x0][0x380] ;  /* 0x0000e000ff068b82 */ /* 0x000e300000000a00 */
[----:B------:R-:W1:Y:S01]  /*0e20*/  @!P1 LDC.64 R8, c[0x0][0x380] ;  /* 0x0000e000ff089b82 */ /* 0x000e620000000a00 */
[----:B0-----:R-:W-:-:S05]  /*0e30*/  @!P0 IMAD.WIDE.U32 R6, R13, 0x4, R6 ;  /* 0x000000040d068825 */ /* 0x001fca00078e0006 */
[----:B------:R-:W2:Y:S01]  /*0e40*/  @!P0 LDG.E R5, desc[UR8][R6.64] ;  /* 0x0000000806058981 */ /* 0x000ea2000c1e1900 */
[----:B-1----:R-:W-:-:S05]  /*0e50*/  @!P1 IMAD.WIDE.U32 R8, R11, 0x4, R8 ;  /* 0x000000040b089825 */ /* 0x002fca00078e0008 */
[----:B------:R-:W3:Y:S01]  /*0e60*/  @!P1 LDG.E R2, desc[UR8][R8.64] ;  /* 0x0000000808029981 */ /* 0x000ee2000c1e1900 */
[----:B------:R-:W-:Y:S01]  /*0e70*/  UIADD3 UR4, UPT, UPT, UR4, 0x2, URZ ;  /* 0x0000000204047890 */ /* 0x000fe2000fffe0ff */
[----:B--2---:R-:W-:-:S04]  /*0e80*/  FADD R5, R26, R5 ;  /* 0x000000051a057221 */ /* 0x004fc80000000000 */
[----:B---3--:R-:W-:-:S07]  /*0e90*/  FADD R26, R5, R2 ;  /* 0x00000002051a7221 */ /* 0x008fce0000000000 */
.L_x_6:
[----:B------:R-:W-:Y:S05]  /*0ea0*/  BRA.U UP1, `(.L_x_2) ;  /* 0x0000000101387547 */ /* 0x000fea000b800000 */
[----:B------:R-:W0:Y:S01]  /*0eb0*/  LDCU.64 UR6, c[0x0][0x3a0] ;  /* 0x00007400ff0677ac */ /* 0x000e220008000a00 */
[----:B------:R-:W-:Y:S01]  /*0ec0*/  VIADD R7, R4, UR4 ;  /* 0x0000000404077c36 */ /* 0x000fe20008000000 */
[----:B------:R-:W-:Y:S01]  /*0ed0*/  BSSY.RECONVERGENT B0, `(.L_x_7) ;  /* 0x000000a000007945 */ /* 0x000fe20003800200 */
[----:B------:R-:W-:-:S03]  /*0ee0*/  IMAD.MOV.U32 R5, RZ, RZ, RZ ;  /* 0x000000ffff057224 */ /* 0x000fc600078e00ff */
[----:B------:R-:W-:Y:S02]  /*0ef0*/  SHF.R.S32.HI R2, RZ, 0x1f, R7 ;  /* 0x0000001fff027819 */ /* 0x000fe40000011407 */
[----:B0-----:R-:W-:-:S04]  /*0f00*/  ISETP.GE.U32.AND P0, PT, R7, UR6, PT ;  /* 0x0000000607007c0c */ /* 0x001fc8000bf06070 */
[----:B------:R-:W-:-:S04]  /*0f10*/  ISETP.GE.U32.AND.EX P0, PT, R2, UR7, PT, P0 ;  /* 0x0000000702007c0c */ /* 0x000fc8000bf06100 */
[----:B------:R-:W-:-:S13]  /*0f20*/  ISETP.LT.OR P0, PT, R7, RZ, P0 ;  /* 0x000000ff0700720c */ /* 0x000fda0000701670 */
[----:B------:R-:W-:Y:S05]  /*0f30*/  @P0 BRA `(.L_x_8) ;  /* 0x00000000000c0947 */ /* 0x000fea0003800000 */
[----:B------:R-:W0:Y:S02]  /*0f40*/  LDC.64 R4, c[0x0][0x380] ;  /* 0x0000e000ff047b82 */ /* 0x000e240000000a00 */
[----:B0-----:R-:W-:-:S06]  /*0f50*/  IMAD.WIDE.U32 R4, R7, 0x4, R4 ;  /* 0x0000000407047825 */ /* 0x001fcc00078e0004 */
[----:B------:R0:W5:Y:S02]  /*0f60*/  LDG.E R5, desc[UR8][R4.64] ;  /* 0x0000000804057981 */ /* 0x000164000c1e1900 */
.L_x_8:
[----:B------:R-:W-:Y:S05]  /*0f70*/  BSYNC.RECONVERGENT B0 ;  /* 0x0000000000007941 */ /* 0x000fea0003800200 */
.L_x_7:
[----:B-----5:R-:W-:-:S07]  /*0f80*/  FADD R26, R26, R5 ;  /* 0x000000051a1a7221 */ /* 0x020fce0000000000 */
.L_x_2:
[----:B------:R-:W1:Y:S01]  /*0f90*/  LDCU UR4, c[0x0][0x388] ;  /* 0x00007100ff0477ac */ /* 0x000e620008000800 */
[----:B------:R-:W-:Y:S01]  /*0fa0*/  BSSY.RECONVERGENT B0, `(.L_x_9) ;  /* 0x000000d000007945 */ /* 0x000fe20003800200 */
[----:B-1----:R-:W-:-:S04]  /*0fb0*/  I2FP.F32.S32 R2, UR4 ;  /* 0x0000000400027c45 */ /* 0x002fc80008201400 */
[----:B------:R-:W0:Y:S08]  /*0fc0*/  MUFU.RCP R5, R2 ;  /* 0x0000000200057308 */ /* 0x000e300000001000 */
[----:B------:R-:W1:Y:S01]  /*0fd0*/  FCHK P0, R26, R2 ;  /* 0x000000021a007302 */ /* 0x000e620000000000 */
[----:B0-----:R-:W-:-:S04]  /*0fe0*/  FFMA R4, -R2, R5, 1 ;  /* 0x3f80000002047423 */ /* 0x001fc80000000105 */
[----:B------:R-:W-:-:S04]  /*0ff0*/  FFMA R5, R5, R4, R5 ;  /* 0x0000000405057223 */ /* 0x000fc80000000005 */
[----:B------:R-:W-:-:S04]  /*1000*/  FFMA R7, R5, R26, RZ ;  /* 0x0000001a05077223 */ /* 0x000fc800000000ff */
[----:B------:R-:W-:-:S04]  /*1010*/  FFMA R4, -R2, R7, R26 ;  /* 0x0000000702047223 */ /* 0x000fc8000000011a */
[----:B------:R-:W-:Y:S01]  /*1020*/  FFMA R5, R5, R4, R7 ;  /* 0x0000000405057223 */ /* 0x000fe20000000007 */
[----:B-1----:R-:W-:Y:S06]  /*1030*/  @!P0 BRA `(.L_x_10) ;  /* 0x00000000000c8947 */ /* 0x002fec0003800000 */
[----:B------:R-:W-:-:S07]  /*1040*/  MOV R4, 0x1060 ;  /* 0x0000106000047802 */ /* 0x000fce0000000f00 */
[----:B------:R-:W-:Y:S05]  /*1050*/  CALL.REL.NOINC `($__internal_1_$__cuda_sm3x_div_rn_noftz_f32_slowpath) ;  /* 0x00000004002c7944 */ /* 0x000fea0003c00000 */
[----:B------:R-:W-:-:S07]  /*1060*/  IMAD.MOV.U32 R5, RZ, RZ, R2 ;  /* 0x000000ffff057224 */ /* 0x000fce00078e0002 */
.L_x_10:
[----:B------:R-:W-:Y:S05]  /*1070*/  BSYNC.RECONVERGENT B0 ;  /* 0x0000000000007941 */ /* 0x000fea0003800200 */
.L_x_9:
[----:B------:R-:W0:Y:S02]  /*1080*/  LDCU.64 UR4, c[0x0][0x398] ;  /* 0x00007300ff0477ac */ /* 0x000e240008000a00 */
[----:B0-----:R-:W-:-:S04]  /*1090*/  LEA R2, P0, R0, UR4, 0x2 ;  /* 0x0000000400027c11 */ /* 0x001fc8000f8010ff */
[----:B------:R-:W-:-:S05]  /*10a0*/  LEA.HI.X R3, R0, UR5, R3, 0x2, P0 ;  /* 0x0000000500037c11 */ /* 0x000fca00080f1403 */
[----:B------:R-:W-:Y:S01]  /*10b0*/  STG.E desc[UR8][R2.64], R5 ;  /* 0x0000000502007986 */ /* 0x000fe2000c101908 */
[----:B------:R-:W-:Y:S05]  /*10c0*/  EXIT ;  /* 0x000000000000794d */ /* 0x000fea0003800000 */
        .weak           $__internal_0_$__cuda_sm20_div_u64
        .type           $__internal_0_$__cuda_sm20_div_u64,@function
        .size           $__internal_0_$__cuda_sm20_div_u64,($__internal_1_$__cuda_sm3x_div_rn_noftz_f32_slowpath - $__internal_0_$__cuda_sm20_div_u64)
$__internal_0_$__cuda_sm20_div_u64:
[----:B------:R-:W0:Y:S02]  /*10d0*/  LDC R4, c[0x0][0x38c] ;  /* 0x0000e300ff047b82 */ /* 0x000e240000000800 */
[----:B0-----:R-:W0:Y:S08]  /*10e0*/  I2F.U64.RP R7, R4 ;  /* 0x0000000400077312 */ /* 0x001e300000309000 */
[----:B0-----:R-:W0:Y:S02]  /*10f0*/  MUFU.RCP R7, R7 ;  /* 0x0000000700077308 */ /* 0x001e240000001000 */
[----:B0-----:R-:W-:-:S06]  /*1100*/  VIADD R10, R7, 0x1ffffffe ;  /* 0x1ffffffe070a7836 */ /* 0x001fcc0000000000 */
[----:B------:R-:W0:Y:S02]  /*1110*/  F2I.U64.TRUNC R10, R10 ;  /* 0x0000000a000a7311 */ /* 0x000e24000020d800 */
[----:B0-----:R-:W-:-:S04]  /*1120*/  IMAD.WIDE.U32 R12, R10, R4, RZ ;  /* 0x000000040a0c7225 */ /* 0x001fc800078e00ff */
[C---:B------:R-:W-:Y:S01]  /*1130*/  IMAD R9, R10.reuse, R5, R13 ;  /* 0x000000050a097224 */ /* 0x040fe200078e020d */
[----:B------:R-:W-:Y:S02]  /*1140*/  IADD3 R15, P0, PT, RZ, -R12, RZ ;  /* 0x8000000cff0f7210 */ /* 0x000fe40007f1e0ff */
[----:B------:R-:W-:Y:S01]  /*1150*/  MOV R13, R10 ;  /* 0x0000000a000d7202 */ /* 0x000fe20000000f00 */
[----:B------:R-:W-:Y:S02]  /*1160*/  IMAD R9, R11, R4, R9 ;  /* 0x000000040b097224 */ /* 0x000fe400078e0209 */
[----:B------:R-:W-:-:S04]  /*1170*/  IMAD.HI.U32 R12, R10, R15, RZ ;  /* 0x0000000f0a0c7227 */ /* 0x000fc800078e00ff */
[----:B------:R-:W-:-:S04]  /*1180*/  IMAD.X R9, RZ, RZ, ~R9, P0 ;  /* 0x000000ffff097224 */ /* 0x000fc800000e0e09 */
[----:B------:R-:W-:-:S04]  /*1190*/  IMAD.WIDE.U32 R12, P0, R10, R9, R12 ;  /* 0x000000090a0c7225 */ /* 0x000fc8000780000c */
[C---:B------:R-:W-:Y:S02]  /*11a0*/  IMAD R17, R11.reuse, R9, RZ ;  /* 0x000000090b117224 */ /* 0x040fe400078e02ff */
[----:B------:R-:W-:-:S04]  /*11b0*/  IMAD.HI.U32 R12, P1, R11, R15, R12 ;  /* 0x0000000f0b0c7227 */ /* 0x000fc8000782000c */
[----:B------:R-:W-:Y:S01]  /*11c0*/  IMAD.HI.U32 R7, R11, R9, RZ ;  /* 0x000000090b077227 */ /* 0x000fe200078e00ff */
[----:B------:R-:W-:-:S03]  /*11d0*/  IADD3 R13, P2, PT, R17, R12, RZ ;  /* 0x0000000c110d7210 */ /* 0x000fc60007f5e0ff */
[----:B------:R-:W-:Y:S02]  /*11e0*/  IMAD.X R7, R7, 0x1, R11, P0 ;  /* 0x0000000107077824 */ /* 0x000fe400000e060b */
[----:B------:R-:W-:-:S03]  /*11f0*/  IMAD.WIDE.U32 R10, R13, R4, RZ ;  /* 0x000000040d0a7225 */ /* 0x000fc600078e00ff */
[----:B------:R-:W-:Y:S01]  /*1200*/  IADD3.X R7, PT, PT, RZ, RZ, R7, P2, P1 ;  /* 0x000000ffff077210 */ /* 0x000fe200017e2407 */
[----:B------:R-:W-:Y:S01]  /*1210*/  IMAD R9, R13, R5, R11 ;  /* 0x000000050d097224 */ /* 0x000fe200078e020b */
[----:B------:R-:W-:-:S03]  /*1220*/  IADD3 R11, P0, PT, RZ, -R10, RZ ;  /* 0x8000000aff0b7210 */ /* 0x000fc60007f1e0ff */
        /* <DEDUP_REMOVED lines=9> */
[----:B------:R-:W-:-:S03]  /*12c0*/  IMAD.HI.U32 R10, R9, R2, RZ ;  /* 0x00000002090a7227 */ /* 0x000fc600078e00ff */
[----:B------:R-:W-:Y:S01]  /*12d0*/  IADD3.X R7, PT, PT, RZ, RZ, R7, P2, P1 ;  /* 0x000000ffff077210 */ /* 0x000fe200017e2407 */
[----:B------:R-:W-:Y:S02]  /*12e0*/  IMAD.MOV.U32 R11, RZ, RZ, RZ ;  /* 0x000000ffff0b7224 */ /* 0x000fe400078e00ff */
[----:B------:R-:W-:-:S04]  /*12f0*/  IMAD.WIDE.U32 R10, R9, R6, R10 ;  /* 0x00000006090a7225 */ /* 0x000fc800078e000a */
[C---:B------:R-:W-:Y:S02]  /*1300*/  IMAD R12, R7.reuse, R6, RZ ;  /* 0x00000006070c7224 */ /* 0x040fe400078e02ff */
[----:B------:R-:W-:-:S04]  /*1310*/  IMAD.HI.U32 R9, P0, R7, R2, R10 ;  /* 0x0000000207097227 */ /* 0x000fc8000780000a */
[----:B------:R-:W-:Y:S01]  /*1320*/  IMAD.HI.U32 R7, R7, R6, RZ ;  /* 0x0000000607077227 */ /* 0x000fe200078e00ff */
[----:B------:R-:W-:-:S03]  /*1330*/  IADD3 R9, P1, PT, R12, R9, RZ ;  /* 0x000000090c097210 */ /* 0x000fc60007f3e0ff */
[----:B------:R-:W-:Y:S02]  /*1340*/  IMAD.X R7, RZ, RZ, R7, P0 ;  /* 0x000000ffff077224 */ /* 0x000fe400000e0607 */
[----:B------:R-:W-:-:S04]  /*1350*/  IMAD.WIDE.U32 R10, R9, R4, RZ ;  /* 0x00000004090a7225 */ /* 0x000fc800078e00ff */
[----:B------:R-:W-:Y:S01]  /*1360*/  IMAD.X R7, RZ, RZ, R7, P1 ;  /* 0x000000ffff077224 */ /* 0x000fe200008e0607 */
[----:B------:R-:W-:Y:S01]  /*1370*/  IADD3 R13, P1, PT, -R10, R2, RZ ;  /* 0x000000020a0d7210 */ /* 0x000fe20007f3e1ff */
[C---:B------:R-:W-:Y:S01]  /*1380*/  IMAD R11, R9.reuse, R5, R11 ;  /* 0x00000005090b7224 */ /* 0x040fe200078e020b */
[----:B------:R-:W-:Y:S02]  /*1390*/  IADD3 R2, P2, PT, R9, 0x1, RZ ;  /* 0x0000000109027810 */ /* 0x000fe40007f5e0ff */
[-C--:B------:R-:W-:Y:S01]  /*13a0*/  ISETP.GE.U32.AND P0, PT, R13, R4.reuse, PT ;  /* 0x000000040d00720c */ /* 0x080fe20003f06070 */
[----:B------:R-:W-:-:S04]  /*13b0*/  IMAD R11, R7, R4, R11 ;  /* 0x00000004070b7224 */ /* 0x000fc800078e020b */
[----:B------:R-:W-:Y:S01]  /*13c0*/  IMAD.X R12, R6, 0x1, ~R11, P1 ;  /* 0x00000001060c7824 */ /* 0x000fe200008e0e0b */
[----:B------:R-:W-:Y:S01]  /*13d0*/  IADD3 R11, P1, PT, R13, -R4, RZ ;  /* 0x800000040d0b7210 */ /* 0x000fe20007f3e0ff */
[----:B------:R-:W-:-:S03]  /*13e0*/  IMAD.X R6, RZ, RZ, R7, P2 ;  /* 0x000000ffff067224 */ /* 0x000fc600010e0607 */
[C---:B------:R-:W-:Y:S01]  /*13f0*/  ISETP.GE.U32.AND.EX P0, PT, R12.reuse, R5, PT, P0 ;  /* 0x000000050c00720c */ /* 0x040fe20003f06100 */
[----:B------:R-:W-:Y:S01]  /*1400*/  IMAD.X R10, R12, 0x1, ~R5, P1 ;  /* 0x000000010c0a7824 */ /* 0x000fe200008e0e05 */
[----:B------:R-:W-:Y:S02]  /*1410*/  ISETP.NE.U32.AND P1, PT, R4, RZ, PT ;  /* 0x000000ff0400720c */ /* 0x000fe40003f25070 */
[----:B------:R-:W-:Y:S02]  /*1420*/  SEL R11, R11, R13, P0 ;  /* 0x0000000d0b0b7207 */ /* 0x000fe40000000000 */
[----:B------:R-:W-:Y:S02]  /*1430*/  SEL R9, R2, R9, P0 ;  /* 0x0000000902097207 */ /* 0x000fe40000000000 */
[----:B------:R-:W-:Y:S02]  /*1440*/  SEL R10, R10, R12, P0 ;  /* 0x0000000c0a0a7207 */ /* 0x000fe40000000000 */
[----:B------:R-:W-:-:S02]  /*1450*/  SEL R7, R6, R7, P0 ;  /* 0x0000000706077207 */ /* 0x000fc40000000000 */
[----:B------:R-:W-:Y:S02]  /*1460*/  ISETP.GE.U32.AND P0, PT, R11, R4, PT ;  /* 0x000000040b00720c */ /* 0x000fe40003f06070 */
[----:B------:R-:W-:Y:S02]  /*1470*/  IADD3 R2, P2, PT, R9, 0x1, RZ ;  /* 0x0000000109027810 */ /* 0x000fe40007f5e0ff */
[----:B------:R-:W-:Y:S02]  /*1480*/  ISETP.GE.U32.AND.EX P0, PT, R10, R5, PT, P0 ;  /* 0x000000050a00720c */ /* 0x000fe40003f06100 */
[----:B------:R-:W-:Y:S02]  /*1490*/  IADD3.X R6, PT, PT, RZ, R7, RZ, P2, !PT ;  /* 0x00000007ff067210 */ /* 0x000fe400017fe4ff */
[----:B------:R-:W-:Y:S01]  /*14a0*/  SEL R4, R2, R9, P0 ;  /* 0x0000000902047207 */ /* 0x000fe20000000000 */
[----:B------:R-:W-:Y:S01]  /*14b0*/  IMAD.MOV.U32 R9, RZ, RZ, 0x0 ;  /* 0x00000000ff097424 */ /* 0x000fe200078e00ff */
[----:B------:R-:W-:-:S02]  /*14c0*/  ISETP.NE.AND.EX P1, PT, R5, RZ, PT, P1 ;  /* 0x000000ff0500720c */ /* 0x000fc40003f25310 */
[----:B------:R-:W-:Y:S02]  /*14d0*/  SEL R5, R6, R7, P0 ;  /* 0x0000000706057207 */ /* 0x000fe40000000000 */
[----:B------:R-:W-:Y:S02]  /*14e0*/  SEL R4, R4, 0xffffffff, P1 ;  /* 0xffffffff04047807 */ /* 0x000fe40000800000 */
[----:B------:R-:W-:Y:S01]  /*14f0*/  SEL R5, R5, 0xffffffff, P1 ;  /* 0xffffffff05057807 */ /* 0x000fe20000800000 */
[----:B------:R-:W-:Y:S06]  /*1500*/  RET.REL.NODEC R8 `(_Z11OneDAvgPoolPKfiiiPfm) ;  /* 0xffffffe808bc7950 */ /* 0x000fec0003c3ffff */
        .weak           $__internal_1_$__cuda_sm3x_div_rn_noftz_f32_slowpath
        .type           $__internal_1_$__cuda_sm3x_div_rn_noftz_f32_slowpath,@function
        .size           $__internal_1_$__cuda_sm3x_div_rn_noftz_f32_slowpath,(.L_x_24 - $__internal_1_$__cuda_sm3x_div_rn_noftz_f32_slowpath)
$__internal_1_$__cuda_sm3x_div_rn_noftz_f32_slowpath:
[----:B------:R-:W-:Y:S01]  /*1510*/  SHF.R.U32.HI R6, RZ, 0x17, R2 ;  /* 0x00000017ff067819 */ /* 0x000fe20000011602 */
[----:B------:R-:W-:Y:S01]  /*1520*/  BSSY.RECONVERGENT B1, `(.L_x_11) ;  /* 0x0000063000017945 */ /* 0x000fe20003800200 */
[----:B------:R-:W-:Y:S02]  /*1530*/  SHF.R.U32.HI R5, RZ, 0x17, R26 ;  /* 0x00000017ff057819 */ /* 0x000fe4000001161a */
[----:B------:R-:W-:Y:S02]  /*1540*/  LOP3.LUT R6, R6, 0xff, RZ, 0xc0, !PT ;  /* 0x000000ff06067812 */ /* 0x000fe400078ec0ff */
[----:B------:R-:W-:Y:S01]  /*1550*/  LOP3.LUT R10, R5, 0xff, RZ, 0xc0, !PT ;  /* 0x000000ff050a7812 */ /* 0x000fe200078ec0ff */
[----:B------:R-:W-:Y:S02]  /*1560*/  IMAD.MOV.U32 R5, RZ, RZ, R2 ;  /* 0x000000ffff057224 */ /* 0x000fe400078e0002 */
[----:B------:R-:W-:Y:S02]  /*1570*/  VIADD R8, R6, 0xffffffff ;  /* 0xffffffff06087836 */ /* 0x000fe40000000000 */
[----:B------:R-:W-:-:S03]  /*1580*/  VIADD R9, R10, 0xffffffff ;  /* 0xffffffff0a097836 */ /* 0x000fc60000000000 */
[----:B------:R-:W-:-:S04]  /*1590*/  ISETP.GT.U32.AND P0, PT, R8, 0xfd, PT ;  /* 0x000000fd0800780c */ /* 0x000fc80003f04070 */
[----:B------:R-:W-:-:S13]  /*15a0*/  ISETP.GT.U32.OR P0, PT, R9, 0xfd, P0 ;  /* 0x000000fd0900780c */ /* 0x000fda0000704470 */
[----:B------:R-:W-:Y:S01]  /*15b0*/  @!P0 IMAD.MOV.U32 R7, RZ, RZ, RZ ;  /* 0x000000ffff078224 */ /* 0x000fe200078e00ff */
[----:B------:R-:W-:Y:S06]  /*15c0*/  @!P0 BRA `(.L_x_12) ;  /* 0x00000000005c8947 */ /* 0x000fec0003800000 */
[----:B------:R-:W-:Y:S02]  /*15d0*/  FSETP.GTU.FTZ.AND P0, PT, |R26|, +INF , PT ;  /* 0x7f8000001a00780b */ /* 0x000fe40003f1c200 */
[----:B------:R-:W-:-:S04]  /*15e0*/  FSETP.GTU.FTZ.AND P1, PT, |R2|, +INF , PT ;  /* 0x7f8000000200780b */ /* 0x000fc80003f3c200 */
[----:B------:R-:W-:-:S13]  /*15f0*/  PLOP3.LUT P0, PT, P0, P1, PT, 0xf8, 0x8f ;  /* 0x00000000008f781c */ /* 0x000fda0000703f70 */
[----:B------:R-:W-:Y:S05]  /*1600*/  @P0 BRA `(.L_x_13) ;  /* 0x00000004004c0947 */ /* 0x000fea0003800000 */
[----:B------:R-:W-:-:S13]  /*1610*/  LOP3.LUT P0, RZ, R5, 0x7fffffff, R26, 0xc8, !PT ;  /* 0x7fffffff05ff7812 */ /* 0x000fda000780c81a */
[----:B------:R-:W-:Y:S05]  /*1620*/  @!P0 BRA `(.L_x_14) ;  /* 0x00000004003c8947 */ /* 0x000fea0003800000 */
[----:B------:R-:W-:Y:S02]  /*1630*/  FSETP.NEU.FTZ.AND P1, PT, |R26|, +INF , PT ;  /* 0x7f8000001a00780b */ /* 0x000fe40003f3d200 */
[----:B------:R-:W-:Y:S02]  /*1640*/  FSETP.NEU.FTZ.AND P0, PT, |R2|, +INF , PT ;  /* 0x7f8000000200780b */ /* 0x000fe40003f1d200 */
[----:B------:R-:W-:-:S11]  /*1650*/  FSETP.NEU.FTZ.AND P2, PT, |R26|, +INF , PT ;  /* 0x7f8000001a00780b */ /* 0x000fd60003f5d200 */
[----:B------:R-:W-:Y:S05]  /*1660*/  @!P0 BRA !P1, `(.L_x_14) ;  /* 0x00000004002c8947 */ /* 0x000fea0004800000 */
[----:B------:R-:W-:-:S04]  /*1670*/  LOP3.LUT P1, RZ, R26, 0x7fffffff, RZ, 0xc0, !PT ;  /* 0x7fffffff1aff7812 */ /* 0x000fc8000782c0ff */
[----:B------:R-:W-:-:S13]  /*1680*/  PLOP3.LUT P0, PT, P0, P1, PT, 0x2f, 0xf2 ;  /* 0x0000000000f2781c */ /* 0x000fda0000702577 */
[----:B------:R-:W-:Y:S05]  /*1690*/  @P0 BRA `(.L_x_15) ;  /* 0x0000000400180947 */ /* 0x000fea0003800000 */
[----:B------:R-:W-:-:S04]  /*16a0*/  LOP3.LUT P0, RZ, R5, 0x7fffffff, RZ, 0xc0, !PT ;  /* 0x7fffffff05ff7812 */ /* 0x000fc8000780c0ff */
[----:B------:R-:W-:-:S13]  /*16b0*/  PLOP3.LUT P0, PT, P2, P0, PT, 0x2f, 0xf2 ;  /* 0x0000000000f2781c */ /* 0x000fda0001700577 */
[----:B------:R-:W-:Y:S05]  /*16c0*/  @P0 BRA `(.L_x_16) ;  /* 0x0000000400000947 */ /* 0x000fea0003800000 */
[----:B------:R-:W-:Y:S02]  /*16d0*/  ISETP.GE.AND P0, PT, R9, RZ, PT ;  /* 0x000000ff0900720c */ /* 0x000fe40003f06270 */
[----:B------:R-:W-:-:S11]  /*16e0*/  ISETP.GE.AND P1, PT, R8, RZ, PT ;  /* 0x000000ff0800720c */ /* 0x000fd60003f26270 */
[----:B------:R-:W-:Y:S02]  /*16f0*/  @P0 IMAD.MOV.U32 R7, RZ, RZ, RZ ;  /* 0x000000ffff070224 */ /* 0x000fe400078e00ff */
[----:B------:R-:W-:Y:S01]  /*1700*/  @!P0 FFMA R26, R26, 1.84467440737095516160e+19, RZ ;  /* 0x5f8000001a1a8823 */ /* 0x000fe200000000ff */
[----:B------:R-:W-:Y:S02]  /*1710*/  @!P0 IMAD.MOV.U32 R7, RZ, RZ, -0x40 ;  /* 0xffffffc0ff078424 */ /* 0x000fe400078e00ff */
[----:B------:R-:W-:Y:S02]  /*1720*/  @!P1 FFMA R5, R2, 1.84467440737095516160e+19, RZ ;  /* 0x5f80000002059823 */ /* 0x000fe400000000ff */
[----:B------:R-:W-:-:S07]  /*1730*/  @!P1 VIADD R7, R7, 0x40 ;  /* 0x0000004007079836 */ /* 0x000fce0000000000 */
.L_x_12:
[----:B------:R-:W-:Y:S01]  /*1740*/  LEA R2, R6, 0xc0800000, 0x17 ;  /* 0xc080000006027811 */ /* 0x000fe200078eb8ff */
[----:B------:R-:W-:Y:S04]  /*1750*/  BSSY.RECONVERGENT B2, `(.L_x_17) ;  /* 0x0000036000027945 */ /* 0x000fe80003800200 */
[----:B------:R-:W-:Y:S01]  /*1760*/  IMAD.IADD R8, R5, 0x1, -R2 ;  /* 0x0000000105087824 */ /* 0x000fe200078e0a02 */
[----:B------:R-:W-:-:S03]  /*1770*/  IADD3 R5, PT, PT, R10, -0x7f, RZ ;  /* 0xffffff810a057810 */ /* 0x000fc60007ffe0ff */
[----:B------:R-:W0:Y:S01]  /*1780*/  MUFU.RCP R9, R8 ;  /* 0x0000000800097308 */ /* 0x000e220000001000 */
[----:B------:R-:W-:Y:S01]  /*1790*/  FADD.FTZ R11, -R8, -RZ ;  /* 0x800000ff080b7221 */ /* 0x000fe20000010100 */
[C---:B------:R-:W-:Y:S01]  /*17a0*/  IMAD R2, R5.reuse, -0x800000, R26 ;  /* 0xff80000005027824 */ /* 0x040fe200078e021a */
[----:B------:R-:W-:-:S05]  /*17b0*/  IADD3 R6, PT, PT, R5, 0x7f, -R6 ;  /* 0x0000007f05067810 */ /* 0x000fca0007ffe806 */
[----:B------:R-:W-:Y:S02]  /*17c0*/  IMAD.IADD R6, R6, 0x1, R7 ;  /* 0x0000000106067824 */ /* 0x000fe400078e0207 */
[----:B0-----:R-:W-:-:S04]  /*17d0*/  FFMA R10, R9, R11, 1 ;  /* 0x3f800000090a7423 */ /* 0x001fc8000000000b */
[----:B------:R-:W-:-:S04]  /*17e0*/  FFMA R12, R9, R10, R9 ;  /* 0x0000000a090c7223 */ /* 0x000fc80000000009 */
[----:B------:R-:W-:-:S04]  /*17f0*/  FFMA R9, R2, R12, RZ ;  /* 0x0000000c02097223 */ /* 0x000fc800000000ff */
[----:B------:R-:W-:-:S04]  /*1800*/  FFMA R10, R11, R9, R2 ;  /* 0x000000090b0a7223 */ /* 0x000fc80000000002 */
[----:B------:R-:W-:-:S04]  /*1810*/  FFMA R9, R12, R10, R9 ;  /* 0x0000000a0c097223 */ /* 0x000fc80000000009 */
[----:B------:R-:W-:-:S04]  /*1820*/  FFMA R10, R11, R9, R2 ;  /* 0x000000090b0a7223 */ /* 0x000fc80000000002 */
[----:B------:R-:W-:-:S05]  /*1830*/  FFMA R2, R12, R10, R9 ;  /* 0x0000000a0c027223 */ /* 0x000fca0000000009 */
[----:B------:R-:W-:-:S04]  /*1840*/  SHF.R.U32.HI R5, RZ, 0x17, R2 ;  /* 0x00000017ff057819 */ /* 0x000fc80000011602 */
[----:B------:R-:W-:-:S05]  /*1850*/  LOP3.LUT R5, R5, 0xff, RZ, 0xc0, !PT ;  /* 0x000000ff05057812 */ /* 0x000fca00078ec0ff */
[----:B------:R-:W-:-:S04]  /*1860*/  IMAD.IADD R11, R5, 0x1, R6 ;  /* 0x00000001050b7824 */ /* 0x000fc800078e0206 */
[----:B------:R-:W-:-:S05]  /*1870*/  VIADD R5, R11, 0xffffffff ;  /* 0xffffffff0b057836 */ /* 0x000fca0000000000 */
[----:B------:R-:W-:-:S13]  /*1880*/  ISETP.GE.U32.AND P0, PT, R5, 0xfe, PT ;  /* 0x000000fe0500780c */ /* 0x000fda0003f06070 */
[----:B------:R-:W-:Y:S05]  /*1890*/  @!P0 BRA `(.L_x_18) ;  /* 0x0000000000808947 */ /* 0x000fea0003800000 */
[----:B------:R-:W-:-:S13]  /*18a0*/  ISETP.GT.AND P0, PT, R11, 0xfe, PT ;  /* 0x000000fe0b00780c */ /* 0x000fda0003f04270 */
[----:B------:R-:W-:Y:S05]  /*18b0*/  @P0 BRA `(.L_x_19) ;  /* 0x00000000006c0947 */ /* 0x000fea0003800000 */
[----:B------:R-:W-:-:S13]  /*18c0*/  ISETP.GE.AND P0, PT, R11, 0x1, PT ;  /* 0x000000010b00780c */ /* 0x000fda0003f06270 */
[----:B------:R-:W-:Y:S05]  /*18d0*/  @P0 BRA `(.L_x_20) ;  /* 0x0000000000740947 */ /* 0x000fea0003800000 */
[----:B------:R-:W-:Y:S02]  /*18e0*/  ISETP.GE.AND P0, PT, R11, -0x18, PT ;  /* 0xffffffe80b00780c */ /* 0x000fe40003f06270 */
[----:B------:R-:W-:-:S11]  /*18f0*/  LOP3.LUT R2, R2, 0x80000000, RZ, 0xc0, !PT ;  /* 0x8000000002027812 */ /* 0x000fd600078ec0ff */
[----:B------:R-:W-:Y:S05]  /*1900*/  @!P0 BRA `(.L_x_20) ;  /* 0x0000000000688947 */ /* 0x000fea0003800000 */
[CCC-:B------:R-:W-:Y:S01]  /*1910*/  FFMA.RZ R5, R12.reuse, R10.reuse, R9.reuse ;  /* 0x0000000a0c057223 */ /* 0x1c0fe2000000c009 */
[C---:B------:R-:W-:Y:S02]  /*1920*/  VIADD R8, R11.reuse, 0x20 ;  /* 0x000000200b087836 */ /* 0x040fe40000000000 */
[CCC-:B------:R-:W-:Y:S01]  /*1930*/  FFMA.RM R6, R12.reuse, R10.reuse, R9.reuse ;  /* 0x0000000a0c067223 */ /* 0x1c0fe20000004009 */
[----:B------:R-:W-:Y:S02]  /*1940*/  ISETP.NE.AND P2, PT, R11, RZ, PT ;  /* 0x000000ff0b00720c */ /* 0x000fe40003f45270 */
[----:B------:R-:W-:Y:S01]  /*1950*/  LOP3.LUT R7, R5, 0x7fffff, RZ, 0xc0, !PT ;  /* 0x007fffff05077812 */ /* 0x000fe200078ec0ff */
[----:B------:R-:W-:Y:S01]  /*1960*/  FFMA.RP R5, R12, R10, R9 ;  /* 0x0000000a0c057223 */ /* 0x000fe20000008009 */
[----:B------:R-:W-:Y:S01]  /*1970*/  IMAD.MOV R9, RZ, RZ, -R11 ;  /* 0x000000ffff097224 */ /* 0x000fe200078e0a0b */
[----:B------:R-:W-:Y:S02]  /*1980*/  ISETP.NE.AND P1, PT, R11, RZ, PT ;  /* 0x000000ff0b00720c */ /* 0x000fe40003f25270 */
[----:B------:R-:W-:-:S02]  /*1990*/  LOP3.LUT R7, R7, 0x800000, RZ, 0xfc, !PT ;  /* 0x0080000007077812 */ /* 0x000fc400078efcff */
[----:B------:R-:W-:Y:S02]  /*19a0*/  FSETP.NEU.FTZ.AND P0, PT, R5, R6, PT ;  /* 0x000000060500720b */ /* 0x000fe40003f1d000 */
[----:B------:R-:W-:Y:S02]  /*19b0*/  SHF.L.U32 R8, R7, R8, RZ ;  /* 0x0000000807087219 */ /* 0x000fe400000006ff */
[----:B------:R-:W-:Y:S02]  /*19c0*/  SEL R6, R9, RZ, P2 ;  /* 0x000000ff09067207 */ /* 0x000fe40001000000 */
[----:B------:R-:W-:Y:S02]  /*19d0*/  ISETP.NE.AND P1, PT, R8, RZ, P1 ;  /* 0x000000ff0800720c */ /* 0x000fe40000f25270 */
[----:B------:R-:W-:Y:S02]  /*19e0*/  SHF.R.U32.HI R6, RZ, R6, R7 ;  /* 0x00000006ff067219 */ /* 0x000fe40000011607 */
[----:B------:R-:W-:-:S02]  /*19f0*/  PLOP3.LUT P0, PT, P0, P1, PT, 0xf8, 0x8f ;  /* 0x00000000008f781c */ /* 0x000fc40000703f70 */
[----:B------:R-:W-:Y:S02]  /*1a00*/  SHF.R.U32.HI R8, RZ, 0x1, R6 ;  /* 0x00000001ff087819 */ /* 0x000fe40000011606 */
[----:B------:R-:W-:-:S04]  /*1a10*/  SEL R5, RZ, 0x1, !P0 ;  /* 0x00000001ff057807 */ /* 0x000fc80004000000 */
[----:B------:R-:W-:-:S04]  /*1a20*/  LOP3.LUT R5, R5, 0x1, R8, 0xf8, !PT ;  /* 0x0000000105057812 */ /* 0x000fc800078ef808 */
[----:B------:R-:W-:-:S05]  /*1a30*/  LOP3.LUT R5, R5, R6, RZ, 0xc0, !PT ;  /* 0x0000000605057212 */ /* 0x000fca00078ec0ff */
[----:B------:R-:W-:-:S05]  /*1a40*/  IMAD.IADD R5, R8, 0x1, R5 ;  /* 0x0000000108057824 */ /* 0x000fca00078e0205 */
[----:B------:R-:W-:Y:S01]  /*1a50*/  LOP3.LUT R2, R5, R2, RZ, 0xfc, !PT ;  /* 0x0000000205027212 */ /* 0x000fe200078efcff */
[----:B------:R-:W-:Y:S06]  /*1a60*/  BRA `(.L_x_20) ;  /* 0x0000000000107947 */ /* 0x000fec0003800000 */
.L_x_19:
[----:B------:R-:W-:-:S04]  /*1a70*/  LOP3.LUT R2, R2, 0x80000000, RZ, 0xc0, !PT ;  /* 0x8000000002027812 */ /* 0x000fc800078ec0ff */
[----:B------:R-:W-:Y:S01]  /*1a80*/  LOP3.LUT R2, R2, 0x7f800000, RZ, 0xfc, !PT ;  /* 0x7f80000002027812 */ /* 0x000fe200078efcff */
[----:B------:R-:W-:Y:S06]  /*1a90*/  BRA `(.L_x_20) ;  /* 0x0000000000047947 */ /* 0x000fec0003800000 */
.L_x_18:
[----:B------:R-:W-:-:S07]  /*1aa0*/  IMAD R2, R6, 0x800000, R2 ;  /* 0x0080000006027824 */ /* 0x000fce00078e0202 */
.L_x_20:
[----:B------:R-:W-:Y:S05]  /*1ab0*/  BSYNC.RECONVERGENT B2 ;  /* 0x0000000000027941 */ /* 0x000fea0003800200 */
.L_x_17:
[----:B------:R-:W-:Y:S05]  /*1ac0*/  BRA `(.L_x_21) ;  /* 0x0000000000207947 */ /* 0x000fea0003800000 */
.L_x_16:
[----:B------:R-:W-:-:S04]  /*1ad0*/  LOP3.LUT R2, R5, 0x80000000, R26, 0x48, !PT ;  /* 0x8000000005027812 */ /* 0x000fc800078e481a */
[----:B------:R-:W-:Y:S01]  /*1ae0*/  LOP3.LUT R2, R2, 0x7f800000, RZ, 0xfc, !PT ;  /* 0x7f80000002027812 */ /* 0x000fe200078efcff */
[----:B------:R-:W-:Y:S06]  /*1af0*/  BRA `(.L_x_21) ;  /* 0x0000000000147947 */ /* 0x000fec0003800000 */
.L_x_15:
[----:B------:R-:W-:Y:S01]  /*1b00*/  LOP3.LUT R2, R5, 0x80000000, R26, 0x48, !PT ;  /* 0x8000000005027812 */ /* 0x000fe200078e481a */
[----:B------:R-:W-:Y:S06]  /*1b10*/  BRA `(.L_x_21) ;  /* 0x00000000000c7947 */ /* 0x000fec0003800000 */
.L_x_14:
[----:B------:R-:W0:Y:S01]  /*1b20*/  MUFU.RSQ R2, -QNAN ;  /* 0xffc0000000027908 */ /* 0x000e220000001400 */
[----:B------:R-:W-:Y:S05]  /*1b30*/  BRA `(.L_x_21) ;  /* 0x0000000000047947 */ /* 0x000fea0003800000 */
.L_x_13:
[----:B------:R-:W-:-:S07]  /*1b40*/  FADD.FTZ R2, R26, R2 ;  /* 0x000000021a027221 */ /* 0x000fce0000010000 */
.L_x_21:
[----:B------:R-:W-:Y:S05]  /*1b50*/  BSYNC.RECONVERGENT B1 ;  /* 0x0000000000017941 */ /* 0x000fea0003800200 */
.L_x_11:
[----:B------:R-:W-:-:S04]  /*1b60*/  IMAD.MOV.U32 R5, RZ, RZ, 0x0 ;  /* 0x00000000ff057424 */ /* 0x000fc800078e00ff */
[----:B0-----:R-:W-:Y:S05]  /*1b70*/  RET.REL.NODEC R4 `(_Z11OneDAvgPoolPKfiiiPfm) ;  /* 0xffffffe404207950 */ /* 0x001fea0003c3ffff */
.L_x_22:
[----:B------:R-:W-:-:S00]  /*1b80*/  BRA `(.L_x_22) ;  /* 0xfffffffc00fc7947 */ /* 0x000fc0000383ffff */
[----:B------:R-:W-:-:S00]  /*1b90*/  NOP ;  /* 0x0000000000007918 */ /* 0x000fc00000000000 */
        /* <DEDUP_REMOVED lines=14> */
.L_x_24:


//--------------------- .nv.shared.reserved.0     --------------------------
	.section	.nv.shared.reserved.0,"aw",@nobits
	.weak		__nv_reservedSMEM_offset_0_alias
	.size		__nv_reservedSMEM_offset_0_alias, 0, 64
	.other		__nv_reservedSMEM_offset_0_alias,@"STO_CUDA_RESERVED_SHARED STV_DEFAULT"
__nv_reservedSMEM_offset_0_alias:
	.zero		0
	.zero		64


//--------------------- .nv.constant0._Z11OneDAvgPoolPKfiiiPfm --------------------------
	.section	.nv.constant0._Z11OneDAvgPoolPKfiiiPfm,"a",@progbits
	.sectionflags	@""
	.align	4
.nv.constant0._Z11OneDAvgPoolPKfiiiPfm:
	.zero		936


//--------------------- SYMBOLS --------------------------

	.type		.nv.reservedSmem.offset0,@object
	.size		.nv.reservedSmem.offset0,0x4
